//
// Generated by NVIDIA NVVM Compiler
//
// Compiler Build ID: CL-36424714
// Cuda compilation tools, release 13.0, V13.0.88
// Based on NVVM 20.0.0
//

.version 9.0
.target sm_100
.address_size 64

	// .globl	_Z9kerneldekPjS_S_S_PcS_S_
// _ZZ9kerneldekPjS_S_S_PcS_S_E2sa has been demoted
// _ZZ9kerneldekPjS_S_S_PcS_S_E2sb has been demoted
// _ZZ9kerneldekPjS_S_S_PcS_S_E8smulbuff has been demoted
// _ZZ9kerneldekPjS_S_S_PcS_S_E4sres has been demoted
// _ZZ9kerneldekPjS_S_S_PcS_S_E1s has been demoted

.visible .entry _Z9kerneldekPjS_S_S_PcS_S_(
	.param .u64 .ptr .align 1 _Z9kerneldekPjS_S_S_PcS_S__param_0,
	.param .u64 .ptr .align 1 _Z9kerneldekPjS_S_S_PcS_S__param_1,
	.param .u64 .ptr .align 1 _Z9kerneldekPjS_S_S_PcS_S__param_2,
	.param .u64 .ptr .align 1 _Z9kerneldekPjS_S_S_PcS_S__param_3,
	.param .u64 .ptr .align 1 _Z9kerneldekPjS_S_S_PcS_S__param_4,
	.param .u64 .ptr .align 1 _Z9kerneldekPjS_S_S_PcS_S__param_5,
	.param .u64 .ptr .align 1 _Z9kerneldekPjS_S_S_PcS_S__param_6
)
{
	.reg .pred 	%p<231>;
	.reg .b16 	%rs<286>;
	.reg .b32 	%r<641>;
	.reg .b64 	%rd<351>;
	// demoted variable
	.shared .align 8 .b8 _ZZ9kerneldekPjS_S_S_PcS_S_E2sa[2048];
	// demoted variable
	.shared .align 8 .b8 _ZZ9kerneldekPjS_S_S_PcS_S_E2sb[2048];
	// demoted variable
	.shared .align 8 .b8 _ZZ9kerneldekPjS_S_S_PcS_S_E8smulbuff[2048];
	// demoted variable
	.shared .align 8 .b8 _ZZ9kerneldekPjS_S_S_PcS_S_E4sres[4096];
	// demoted variable
	.shared .align 4 .b8 _ZZ9kerneldekPjS_S_S_PcS_S_E1s[12800];
	ld.param.u64 	%rd44, [_Z9kerneldekPjS_S_S_PcS_S__param_0];
	ld.param.u64 	%rd45, [_Z9kerneldekPjS_S_S_PcS_S__param_1];
	ld.param.u64 	%rd46, [_Z9kerneldekPjS_S_S_PcS_S__param_2];
	ld.param.u64 	%rd47, [_Z9kerneldekPjS_S_S_PcS_S__param_5];
	mov.u32 	%r46, %tid.x;
	mov.u32 	%r47, %ctaid.x;
	mov.u32 	%r48, %ntid.x;
	mad.lo.s32 	%r1, %r47, %r48, %r46;
	shl.b32 	%r2, %r1, 3;
	shl.b32 	%r49, %r46, 2;
	cvta.to.global.u64 	%rd48, %rd47;
	cvta.to.global.u64 	%rd49, %rd44;
	cvta.to.global.u64 	%rd50, %rd45;
	cvta.to.global.u64 	%rd51, %rd46;
	ld.global.u32 	%r50, [%rd49];
	st.shared.u32 	[_ZZ9kerneldekPjS_S_S_PcS_S_E1s], %r50;
	mov.u32 	%r51, _ZZ9kerneldekPjS_S_S_PcS_S_E1s;
	ld.global.u32 	%r52, [%rd50];
	st.shared.u32 	[_ZZ9kerneldekPjS_S_S_PcS_S_E1s+16], %r52;
	mul.wide.s32 	%rd52, %r2, 4;
	add.s64 	%rd53, %rd51, %rd52;
	ld.global.u32 	%r53, [%rd53];
	shl.b32 	%r54, %r46, 4;
	add.s32 	%r55, %r51, %r54;
	st.shared.u32 	[%r55+8224], %r53;
	ld.global.u32 	%r56, [%rd53+16];
	st.shared.u32 	[%r55+10272], %r56;
	ld.global.u32 	%r57, [%rd49+4];
	st.shared.u32 	[_ZZ9kerneldekPjS_S_S_PcS_S_E1s+4], %r57;
	ld.global.u32 	%r58, [%rd50+4];
	st.shared.u32 	[_ZZ9kerneldekPjS_S_S_PcS_S_E1s+20], %r58;
	ld.global.u32 	%r59, [%rd53+4];
	st.shared.u32 	[%r55+8228], %r59;
	ld.global.u32 	%r60, [%rd53+20];
	st.shared.u32 	[%r55+10276], %r60;
	ld.global.u32 	%r61, [%rd49+8];
	st.shared.u32 	[_ZZ9kerneldekPjS_S_S_PcS_S_E1s+8], %r61;
	ld.global.u32 	%r62, [%rd50+8];
	st.shared.u32 	[_ZZ9kerneldekPjS_S_S_PcS_S_E1s+24], %r62;
	ld.global.u32 	%r63, [%rd53+8];
	st.shared.u32 	[%r55+8232], %r63;
	ld.global.u32 	%r64, [%rd53+24];
	st.shared.u32 	[%r55+10280], %r64;
	ld.global.u32 	%r65, [%rd49+12];
	st.shared.u32 	[_ZZ9kerneldekPjS_S_S_PcS_S_E1s+12], %r65;
	ld.global.u32 	%r66, [%rd50+12];
	st.shared.u32 	[_ZZ9kerneldekPjS_S_S_PcS_S_E1s+28], %r66;
	ld.global.u32 	%r67, [%rd53+12];
	st.shared.u32 	[%r55+8236], %r67;
	ld.global.u32 	%r68, [%rd53+28];
	st.shared.u32 	[%r55+10284], %r68;
	mov.u32 	%r69, _ZZ9kerneldekPjS_S_S_PcS_S_E2sa;
	add.s32 	%r3, %r69, %r54;
	mov.b16 	%rs115, 4;
	st.shared.u8 	[%r3], %rs115;
	mov.u32 	%r70, _ZZ9kerneldekPjS_S_S_PcS_S_E2sb;
	add.s32 	%r4, %r70, %r54;
	st.shared.u8 	[%r4], %rs115;
	mul.wide.u32 	%rd54, %r49, 4;
	cvt.u64.u32 	%rd55, %r51;
	cvta.shared.u64 	%rd56, %rd55;
	add.s64 	%rd57, %rd56, %rd54;
	add.s64 	%rd58, %rd57, 8224;
	st.shared.u64 	[%r3+8], %rd58;
	add.s64 	%rd59, %rd57, 10272;
	st.shared.u64 	[%r4+8], %rd59;
	shl.b32 	%r71, %r46, 3;
	mul.wide.u32 	%rd60, %r71, 4;
	add.s64 	%rd61, %rd56, %rd60;
	add.s64 	%rd62, %rd61, 32;
	mov.u32 	%r72, _ZZ9kerneldekPjS_S_S_PcS_S_E4sres;
	add.s32 	%r73, %r72, %r54;
	add.s32 	%r5, %r73, 8;
	st.shared.u64 	[%r73+8], %rd62;
	add.s64 	%rd63, %rd61, 4128;
	mov.u32 	%r74, _ZZ9kerneldekPjS_S_S_PcS_S_E8smulbuff;
	add.s32 	%r75, %r74, %r54;
	add.s32 	%r6, %r75, 8;
	st.shared.u64 	[%r75+8], %rd63;
	bar.sync 	0;
	add.s64 	%rd1, %rd48, %rd52;
	mov.b16 	%rs116, 1;
	st.shared.u8 	[%r73], %rs116;
	ld.shared.u64 	%rd64, [%r73+8];
	mov.b32 	%r76, 1;
	st.u32 	[%rd64], %r76;
	ld.shared.u32 	%r77, [_ZZ9kerneldekPjS_S_S_PcS_S_E1s+28];
	setp.eq.s32 	%p16, %r77, 0;
	shr.u32 	%r78, %r77, 1;
	clz.b32 	%r79, %r78;
	cvt.u16.u32 	%rs117, %r79;
	sub.s16 	%rs118, 129, %rs117;
	selp.b16 	%rs241, 96, %rs118, %p16;
	ld.shared.u8 	%rs269, [%r73];
$L__BB0_1:
	mov.u16 	%rs4, %rs241;
	and.b16  	%rs119, %rs269, 255;
	setp.ne.s16 	%p17, %rs119, 0;
	@%p17 bra 	$L__BB0_3;
	mov.b16 	%rs247, 0;
	st.shared.u8 	[%r6+-8], %rs247;
	bra.uni 	$L__BB0_23;
$L__BB0_3:
	shl.b16 	%rs5, %rs269, 1;
	cvt.s16.s8 	%rs120, %rs5;
	st.shared.u8 	[%r6+-8], %rs5;
	setp.lt.s16 	%p18, %rs120, 1;
	@%p18 bra 	$L__BB0_9;
	and.b16  	%rs122, %rs5, 255;
	setp.lt.u16 	%p19, %rs122, 4;
	mov.b16 	%rs242, 0;
	@%p19 bra 	$L__BB0_7;
	and.b16  	%rs242, %rs5, 124;
	mov.b16 	%rs243, 0;
$L__BB0_6:
	ld.shared.u64 	%rd65, [%r6];
	cvt.u32.u16 	%r80, %rs243;
	and.b32  	%r81, %r80, 255;
	mul.wide.u32 	%rd66, %r81, 4;
	add.s64 	%rd67, %rd65, %rd66;
	mov.b32 	%r82, 0;
	st.u32 	[%rd67], %r82;
	ld.shared.u64 	%rd68, [%r6];
	add.s64 	%rd69, %rd68, %rd66;
	st.u32 	[%rd69+4], %r82;
	ld.shared.u64 	%rd70, [%r6];
	add.s64 	%rd71, %rd70, %rd66;
	st.u32 	[%rd71+8], %r82;
	ld.shared.u64 	%rd72, [%r6];
	add.s64 	%rd73, %rd72, %rd66;
	st.u32 	[%rd73+12], %r82;
	add.s16 	%rs243, %rs243, 4;
	and.b16  	%rs124, %rs243, 255;
	setp.eq.s16 	%p20, %rs124, %rs242;
	@%p20 bra 	$L__BB0_7;
	bra.uni 	$L__BB0_6;
$L__BB0_7:
	and.b16  	%rs125, %rs269, 1;
	setp.eq.b16 	%p21, %rs125, 1;
	not.pred 	%p22, %p21;
	@%p22 bra 	$L__BB0_9;
	ld.shared.u64 	%rd74, [%r6];
	cvt.u32.u16 	%r83, %rs242;
	mul.wide.u32 	%rd75, %r83, 4;
	add.s64 	%rd76, %rd74, %rd75;
	mov.b32 	%r84, 0;
	st.u32 	[%rd76], %r84;
	ld.shared.u64 	%rd77, [%r6];
	add.s64 	%rd78, %rd77, %rd75;
	st.u32 	[%rd78+4], %r84;
$L__BB0_9:
	cvt.s16.s8 	%rs126, %rs269;
	setp.lt.s16 	%p23, %rs126, 1;
	@%p23 bra 	$L__BB0_21;
	and.b16  	%rs8, %rs269, 3;
	and.b16  	%rs9, %rs269, 124;
	mov.b16 	%rs244, 0;
$L__BB0_11:
	ld.shared.u64 	%rd79, [%r5];
	cvt.u64.u16 	%rd80, %rs244;
	and.b64  	%rd2, %rd80, 255;
	cvt.u32.u16 	%r85, %rs244;
	and.b32  	%r86, %r85, 255;
	mul.wide.u32 	%rd81, %r86, 4;
	add.s64 	%rd82, %rd79, %rd81;
	ld.u32 	%r7, [%rd82];
	setp.eq.s32 	%p24, %r7, 0;
	@%p24 bra 	$L__BB0_20;
	setp.lt.u16 	%p25, %rs119, 4;
	mov.b16 	%rs246, 0;
	mov.b32 	%r628, 0;
	@%p25 bra 	$L__BB0_15;
	mov.b16 	%rs245, 0;
	mov.b32 	%r628, 0;
$L__BB0_14:
	ld.shared.u64 	%rd83, [%r5];
	cvt.u32.u16 	%r89, %rs245;
	and.b32  	%r90, %r89, 255;
	mul.wide.u32 	%rd84, %r90, 4;
	add.s64 	%rd85, %rd83, %rd84;
	ld.u32 	%r91, [%rd85];
	ld.shared.u64 	%rd86, [%r6];
	add.s16 	%rs131, %rs245, %rs244;
	cvt.u32.u16 	%r92, %rs131;
	and.b32  	%r93, %r92, 255;
	mul.wide.u32 	%rd87, %r93, 4;
	add.s64 	%rd88, %rd86, %rd87;
	ld.u32 	%r94, [%rd88];
	mad.lo.s32 	%r95, %r91, %r7, %r94;
	add.s32 	%r97, %r95, %r628;
	setp.eq.s32 	%p26, %r97, -1;
	selp.b32 	%r98, 0, %r97, %p26;
	st.u32 	[%rd88], %r98;
	selp.u32 	%r99, 1, 0, %p26;
	ld.shared.u64 	%rd89, [%r5];
	add.s64 	%rd90, %rd89, %rd84;
	ld.u32 	%r100, [%rd90+4];
	ld.shared.u64 	%rd91, [%r6];
	add.s64 	%rd92, %rd91, %rd87;
	ld.u32 	%r101, [%rd92+4];
	mad.lo.s32 	%r102, %r100, %r7, %r101;
	add.s32 	%r104, %r102, %r99;
	setp.eq.s32 	%p27, %r104, -1;
	selp.b32 	%r105, 0, %r104, %p27;
	st.u32 	[%rd92+4], %r105;
	selp.u32 	%r106, 1, 0, %p27;
	ld.shared.u64 	%rd93, [%r5];
	add.s64 	%rd94, %rd93, %rd84;
	ld.u32 	%r107, [%rd94+8];
	ld.shared.u64 	%rd95, [%r6];
	add.s64 	%rd96, %rd95, %rd87;
	ld.u32 	%r108, [%rd96+8];
	mad.lo.s32 	%r109, %r107, %r7, %r108;
	add.s32 	%r111, %r109, %r106;
	setp.eq.s32 	%p28, %r111, -1;
	selp.b32 	%r112, 0, %r111, %p28;
	st.u32 	[%rd96+8], %r112;
	selp.u32 	%r113, 1, 0, %p28;
	ld.shared.u64 	%rd97, [%r5];
	add.s64 	%rd98, %rd97, %rd84;
	ld.u32 	%r114, [%rd98+12];
	ld.shared.u64 	%rd99, [%r6];
	add.s64 	%rd100, %rd99, %rd87;
	ld.u32 	%r115, [%rd100+12];
	mad.lo.s32 	%r116, %r114, %r7, %r115;
	add.s32 	%r118, %r116, %r113;
	setp.eq.s32 	%p29, %r118, -1;
	selp.b32 	%r119, 0, %r118, %p29;
	st.u32 	[%rd100+12], %r119;
	selp.u32 	%r628, 1, 0, %p29;
	add.s16 	%rs245, %rs245, 4;
	and.b16  	%rs132, %rs245, 255;
	setp.ne.s16 	%p30, %rs132, %rs9;
	mov.u16 	%rs246, %rs9;
	@%p30 bra 	$L__BB0_14;
$L__BB0_15:
	setp.eq.s16 	%p31, %rs8, 0;
	ld.shared.u64 	%rd348, [%r6];
	@%p31 bra 	$L__BB0_19;
	setp.eq.s16 	%p32, %rs8, 1;
	ld.shared.u64 	%rd101, [%r5];
	cvt.u64.u16 	%rd4, %rs246;
	cvt.u32.u16 	%r120, %rs246;
	mul.wide.u32 	%rd102, %r120, 4;
	add.s64 	%rd103, %rd101, %rd102;
	ld.u32 	%r121, [%rd103];
	add.s16 	%rs133, %rs246, %rs244;
	cvt.u32.u16 	%r122, %rs133;
	and.b32  	%r123, %r122, 255;
	mul.wide.u32 	%rd104, %r123, 4;
	add.s64 	%rd105, %rd348, %rd104;
	ld.u32 	%r124, [%rd105];
	mad.lo.s32 	%r125, %r121, %r7, %r124;
	add.s32 	%r11, %r125, %r628;
	setp.eq.s32 	%p33, %r11, -1;
	selp.b32 	%r127, 0, %r11, %p33;
	st.u32 	[%rd105], %r127;
	ld.shared.u64 	%rd348, [%r6];
	@%p32 bra 	$L__BB0_19;
	setp.eq.s16 	%p35, %rs8, 2;
	selp.u32 	%r128, 1, 0, %p33;
	ld.shared.u64 	%rd106, [%r5];
	shl.b64 	%rd107, %rd4, 2;
	add.s64 	%rd108, %rd106, %rd107;
	ld.u32 	%r129, [%rd108+4];
	add.s64 	%rd6, %rd4, %rd2;
	shl.b64 	%rd109, %rd6, 2;
	add.s64 	%rd110, %rd348, %rd109;
	ld.u32 	%r130, [%rd110+4];
	mad.lo.s32 	%r131, %r129, %r7, %r130;
	add.s32 	%r12, %r131, %r128;
	setp.eq.s32 	%p36, %r12, -1;
	selp.b32 	%r133, 0, %r12, %p36;
	st.u32 	[%rd110+4], %r133;
	ld.shared.u64 	%rd348, [%r6];
	@%p35 bra 	$L__BB0_19;
	selp.u32 	%r134, 1, 0, %p36;
	ld.shared.u64 	%rd111, [%r5];
	add.s64 	%rd113, %rd111, %rd107;
	ld.u32 	%r135, [%rd113+8];
	add.s64 	%rd115, %rd348, %rd109;
	ld.u32 	%r136, [%rd115+8];
	mad.lo.s32 	%r137, %r135, %r7, %r136;
	add.s32 	%r139, %r137, %r134;
	setp.eq.s32 	%p38, %r139, -1;
	selp.b32 	%r140, 0, %r139, %p38;
	st.u32 	[%rd115+8], %r140;
	ld.shared.u64 	%rd348, [%r6];
$L__BB0_19:
	add.s16 	%rs134, %rs244, %rs269;
	cvt.u32.u16 	%r141, %rs134;
	and.b32  	%r142, %r141, 255;
	mul.wide.u32 	%rd116, %r142, 4;
	add.s64 	%rd117, %rd348, %rd116;
	mov.b32 	%r143, 0;
	st.u32 	[%rd117], %r143;
$L__BB0_20:
	add.s16 	%rs135, %rs244, 1;
	cvt.s16.s8 	%rs244, %rs135;
	setp.lt.s16 	%p39, %rs244, %rs126;
	@%p39 bra 	$L__BB0_11;
$L__BB0_21:
	ld.shared.u64 	%rd118, [%r6];
	ld.shared.u8 	%rs247, [%r6+-8];
	cvt.u32.u16 	%r144, %rs247;
	cvt.s32.s8 	%r145, %r144;
	mul.wide.s32 	%rd119, %r145, 4;
	add.s64 	%rd120, %rd118, %rd119;
	ld.u32 	%r146, [%rd120+-4];
	setp.ne.s32 	%p40, %r146, 0;
	@%p40 bra 	$L__BB0_23;
	add.s16 	%rs247, %rs247, -1;
	st.shared.u8 	[%r6+-8], %rs247;
$L__BB0_23:
	st.shared.u8 	[%r5+-8], %rs247;
	cvt.s16.s8 	%rs138, %rs247;
	setp.lt.s16 	%p41, %rs138, 1;
	mov.u16 	%rs269, %rs247;
	@%p41 bra 	$L__BB0_27;
	mov.b16 	%rs248, 0;
$L__BB0_25:
	ld.shared.u64 	%rd121, [%r6];
	cvt.u32.u16 	%r147, %rs248;
	and.b32  	%r148, %r147, 255;
	mul.wide.u32 	%rd122, %r148, 4;
	add.s64 	%rd123, %rd121, %rd122;
	ld.u32 	%r149, [%rd123];
	ld.shared.u64 	%rd124, [%r5];
	add.s64 	%rd125, %rd124, %rd122;
	st.u32 	[%rd125], %r149;
	add.s16 	%rs140, %rs248, 1;
	cvt.s16.s8 	%rs248, %rs140;
	ld.shared.s8 	%rs269, [%r5+-8];
	setp.lt.s16 	%p42, %rs248, %rs269;
	@%p42 bra 	$L__BB0_25;
	ld.shared.u8 	%rs247, [%r6+-8];
$L__BB0_27:
	cvt.s16.s8 	%rs141, %rs247;
	setp.lt.s16 	%p43, %rs141, 4;
	@%p43 bra 	$L__BB0_42;
	ld.shared.u64 	%rd126, [%r5];
	cvt.u32.u16 	%r150, %rs269;
	cvt.s32.s8 	%r151, %r150;
	mul.wide.s32 	%rd127, %r151, 4;
	add.s64 	%rd128, %rd126, %rd127;
	mov.b32 	%r152, 0;
	st.u32 	[%rd128], %r152;
	ld.shared.u8 	%rs142, [%r5+-8];
	add.s16 	%rs143, %rs142, 1;
	st.shared.u8 	[%r5+-8], %rs143;
	add.s16 	%rs251, %rs247, -3;
$L__BB0_29:
	add.s16 	%rs144, %rs251, -1;
	cvt.u64.u16 	%rd129, %rs144;
	and.b64  	%rd11, %rd129, 255;
	cvt.u32.u16 	%r154, %rs144;
	and.b32  	%r155, %r154, 255;
	mul.wide.u32 	%rd130, %r155, 4;
	add.s64 	%rd12, %rd1, %rd130;
	cvt.u64.u16 	%rd131, %rs251;
	and.b64  	%rd13, %rd131, 255;
	cvt.u32.u16 	%r156, %rs251;
	and.b32  	%r157, %r156, 255;
	mul.wide.u32 	%rd132, %r157, 4;
	add.s64 	%rd14, %rd1, %rd132;
	add.s16 	%rs145, %rs251, 4;
	cvt.s16.s8 	%rs30, %rs145;
	mov.b32 	%r629, 32;
$L__BB0_30:
	add.s32 	%r14, %r629, -1;
	ld.shared.u64 	%rd15, [%r5];
	setp.ne.s32 	%p44, %r14, 0;
	@%p44 bra 	$L__BB0_141;
	shl.b64 	%rd137, %rd11, 2;
	add.s64 	%rd138, %rd15, %rd137;
	ld.u32 	%r212, [%rd138];
	ld.shared.u32 	%r213, [_ZZ9kerneldekPjS_S_S_PcS_S_E1s];
	sub.s32 	%r214, %r212, %r213;
	setp.lt.u32 	%p57, %r212, %r213;
	st.global.u32 	[%rd12], %r214;
	shl.b64 	%rd139, %rd13, 2;
	add.s64 	%rd140, %rd15, %rd139;
	ld.u32 	%r215, [%rd140];
	ld.shared.u32 	%r216, [_ZZ9kerneldekPjS_S_S_PcS_S_E1s+4];
	sub.s32 	%r217, %r215, %r216;
	setp.lt.u32 	%p58, %r215, %r216;
	add.s32 	%r218, %r217, -1;
	setp.ge.u32 	%p59, %r218, %r215;
	selp.s32 	%r219, -1, 0, %p57;
	add.s32 	%r220, %r217, %r219;
	selp.u32 	%r221, -1, 0, %p59;
	selp.u32 	%r222, -1, 0, %p58;
	selp.b32 	%r223, %r221, %r222, %p57;
	and.b32  	%r224, %r223, 1;
	setp.eq.b32 	%p60, %r224, 1;
	st.global.u32 	[%rd14], %r220;
	ld.u32 	%r225, [%rd140+4];
	ld.shared.u32 	%r226, [_ZZ9kerneldekPjS_S_S_PcS_S_E1s+8];
	sub.s32 	%r227, %r225, %r226;
	setp.lt.u32 	%p61, %r225, %r226;
	add.s32 	%r228, %r227, -1;
	setp.ge.u32 	%p62, %r228, %r225;
	selp.s32 	%r229, -1, 0, %p60;
	add.s32 	%r230, %r227, %r229;
	selp.u32 	%r231, -1, 0, %p62;
	selp.u32 	%r232, -1, 0, %p61;
	selp.b32 	%r233, %r231, %r232, %p60;
	and.b32  	%r234, %r233, 1;
	setp.eq.b32 	%p63, %r234, 1;
	st.global.u32 	[%rd14+4], %r230;
	ld.u32 	%r235, [%rd140+8];
	ld.shared.u32 	%r236, [_ZZ9kerneldekPjS_S_S_PcS_S_E1s+12];
	sub.s32 	%r237, %r235, %r236;
	setp.lt.u32 	%p64, %r235, %r236;
	add.s32 	%r238, %r237, -1;
	setp.ge.u32 	%p65, %r238, %r235;
	selp.s32 	%r239, -1, 0, %p63;
	add.s32 	%r240, %r237, %r239;
	selp.u32 	%r241, -1, 0, %p65;
	selp.u32 	%r242, -1, 0, %p64;
	selp.b32 	%r243, %r241, %r242, %p63;
	and.b32  	%r244, %r243, 1;
	setp.eq.b32 	%p66, %r244, 1;
	st.global.u32 	[%rd14+8], %r240;
	ld.u32 	%r245, [%rd140+12];
	setp.eq.s32 	%p67, %r245, 0;
	selp.s32 	%r247, -1, 0, %p66;
	add.s32 	%r248, %r245, %r247;
	and.pred  	%p226, %p66, %p67;
	st.global.u32 	[%rd14+12], %r248;
$L__BB0_32:
	cvt.s16.s8 	%rs146, %rs247;
	setp.ge.s16 	%p68, %rs30, %rs146;
	not.pred 	%p69, %p226;
	or.pred  	%p70, %p68, %p69;
	mov.u16 	%rs252, %rs30;
	@%p70 bra 	$L__BB0_34;
$L__BB0_33:
	cvt.u32.u16 	%r249, %rs252;
	and.b32  	%r250, %r249, 255;
	mul.wide.u32 	%rd141, %r250, 4;
	add.s64 	%rd142, %rd15, %rd141;
	ld.u32 	%r251, [%rd142];
	setp.eq.s32 	%p226, %r251, 0;
	add.s32 	%r252, %r251, -1;
	add.s64 	%rd143, %rd1, %rd141;
	st.global.u32 	[%rd143], %r252;
	add.s16 	%rs147, %rs252, 1;
	cvt.s16.s8 	%rs252, %rs147;
	setp.lt.s16 	%p72, %rs252, %rs146;
	and.pred  	%p73, %p72, %p226;
	@%p73 bra 	$L__BB0_33;
$L__BB0_34:
	cvt.s16.s8 	%rs149, %rs251;
	cvt.s16.s8 	%rs151, %rs252;
	setp.lt.s16 	%p74, %rs151, %rs149;
	or.pred  	%p75, %p226, %p74;
	@%p75 bra 	$L__BB0_36;
$L__BB0_35:
	cvt.s16.s8 	%rs152, %rs252;
	add.s16 	%rs252, %rs252, -1;
	cvt.u32.u16 	%r253, %rs252;
	and.b32  	%r254, %r253, 255;
	mul.wide.u32 	%rd144, %r254, 4;
	add.s64 	%rd145, %rd1, %rd144;
	ld.global.u32 	%r255, [%rd145];
	ld.shared.u64 	%rd146, [%r5];
	add.s64 	%rd147, %rd146, %rd144;
	st.u32 	[%rd147], %r255;
	setp.gt.s16 	%p76, %rs152, %rs149;
	@%p76 bra 	$L__BB0_35;
$L__BB0_36:
	setp.gt.u32 	%p77, %r629, 1;
	mov.u32 	%r629, %r14;
	@%p77 bra 	$L__BB0_30;
	add.s16 	%rs251, %rs251, -1;
	setp.gt.s16 	%p78, %rs149, 1;
	@%p78 bra 	$L__BB0_29;
	ld.shared.s8 	%rs269, [%r5+-8];
	setp.lt.s16 	%p79, %rs269, 1;
	@%p79 bra 	$L__BB0_42;
	ld.shared.u64 	%rd10, [%r5];
$L__BB0_40:
	cvt.u32.u16 	%r256, %rs269;
	and.b32  	%r257, %r256, 255;
	mul.wide.u32 	%rd148, %r257, 4;
	add.s64 	%rd149, %rd10, %rd148;
	ld.u32 	%r258, [%rd149+-4];
	setp.ne.s32 	%p80, %r258, 0;
	@%p80 bra 	$L__BB0_42;
	cvt.s16.s8 	%rs155, %rs269;
	add.s16 	%rs269, %rs269, -1;
	st.shared.u8 	[%r5+-8], %rs269;
	setp.gt.s16 	%p81, %rs155, 1;
	@%p81 bra 	$L__BB0_40;
$L__BB0_42:
	add.s16 	%rs156, %rs4, -1;
	shr.u16 	%rs157, %rs156, 5;
	mul.wide.u16 	%r259, %rs157, 4;
	mov.u32 	%r260, _ZZ9kerneldekPjS_S_S_PcS_S_E1s;
	add.s32 	%r261, %r260, %r259;
	ld.shared.u32 	%r262, [%r261+16];
	and.b16  	%rs158, %rs156, 31;
	cvt.u32.u16 	%r263, %rs158;
	shr.u32 	%r264, %r262, %r263;
	and.b32  	%r265, %r264, 1;
	setp.eq.b32 	%p82, %r265, 1;
	not.pred 	%p83, %p82;
	@%p83 bra 	$L__BB0_88;
	and.b16  	%rs159, %rs269, 255;
	setp.eq.s16 	%p84, %rs159, 0;
	@%p84 bra 	$L__BB0_45;
	ld.shared.u8 	%rs39, [%r3];
	setp.ne.s16 	%p85, %rs39, 0;
	@%p85 bra 	$L__BB0_46;
$L__BB0_45:
	mov.b16 	%rs261, 0;
	st.shared.u8 	[%r6+-8], %rs261;
	bra.uni 	$L__BB0_69;
$L__BB0_46:
	add.s16 	%rs40, %rs39, %rs269;
	cvt.s16.s8 	%rs160, %rs40;
	st.shared.u8 	[%r6+-8], %rs40;
	setp.lt.s16 	%p86, %rs160, 1;
	@%p86 bra 	$L__BB0_54;
	and.b16  	%rs41, %rs40, 3;
	and.b16  	%rs162, %rs40, 255;
	setp.lt.u16 	%p87, %rs162, 4;
	mov.b16 	%rs256, 0;
	@%p87 bra 	$L__BB0_50;
	and.b16  	%rs256, %rs40, 124;
	mov.b16 	%rs257, 0;
$L__BB0_49:
	ld.shared.u64 	%rd150, [%r6];
	cvt.u32.u16 	%r266, %rs257;
	and.b32  	%r267, %r266, 255;
	mul.wide.u32 	%rd151, %r267, 4;
	add.s64 	%rd152, %rd150, %rd151;
	mov.b32 	%r268, 0;
	st.u32 	[%rd152], %r268;
	ld.shared.u64 	%rd153, [%r6];
	add.s64 	%rd154, %rd153, %rd151;
	st.u32 	[%rd154+4], %r268;
	ld.shared.u64 	%rd155, [%r6];
	add.s64 	%rd156, %rd155, %rd151;
	st.u32 	[%rd156+8], %r268;
	ld.shared.u64 	%rd157, [%r6];
	add.s64 	%rd158, %rd157, %rd151;
	st.u32 	[%rd158+12], %r268;
	add.s16 	%rs257, %rs257, 4;
	and.b16  	%rs164, %rs257, 255;
	setp.eq.s16 	%p88, %rs164, %rs256;
	@%p88 bra 	$L__BB0_50;
	bra.uni 	$L__BB0_49;
$L__BB0_50:
	setp.eq.s16 	%p89, %rs41, 0;
	@%p89 bra 	$L__BB0_54;
	ld.shared.u64 	%rd159, [%r6];
	cvt.u64.u16 	%rd16, %rs256;
	cvt.u32.u16 	%r269, %rs256;
	mul.wide.u32 	%rd160, %r269, 4;
	add.s64 	%rd161, %rd159, %rd160;
	mov.b32 	%r270, 0;
	st.u32 	[%rd161], %r270;
	setp.eq.s16 	%p90, %rs41, 1;
	@%p90 bra 	$L__BB0_54;
	ld.shared.u64 	%rd162, [%r6];
	shl.b64 	%rd163, %rd16, 2;
	add.s64 	%rd164, %rd162, %rd163;
	mov.b32 	%r271, 0;
	st.u32 	[%rd164+4], %r271;
	setp.eq.s16 	%p91, %rs41, 2;
	@%p91 bra 	$L__BB0_54;
	ld.shared.u64 	%rd165, [%r6];
	add.s64 	%rd167, %rd165, %rd163;
	mov.b32 	%r272, 0;
	st.u32 	[%rd167+8], %r272;
$L__BB0_54:
	cvt.s16.s8 	%rs165, %rs269;
	setp.lt.s16 	%p92, %rs165, 1;
	@%p92 bra 	$L__BB0_67;
	mov.b16 	%rs258, 0;
$L__BB0_56:
	ld.shared.u64 	%rd168, [%r5];
	cvt.u64.u16 	%rd169, %rs258;
	and.b64  	%rd17, %rd169, 255;
	cvt.u32.u16 	%r273, %rs258;
	and.b32  	%r274, %r273, 255;
	mul.wide.u32 	%rd170, %r274, 4;
	add.s64 	%rd171, %rd168, %rd170;
	ld.u32 	%r15, [%rd171];
	setp.eq.s32 	%p93, %r15, 0;
	@%p93 bra 	$L__BB0_66;
	cvt.s16.s8 	%rs167, %rs39;
	setp.lt.s16 	%p94, %rs167, 1;
	@%p94 bra 	$L__BB0_65;
	setp.lt.u16 	%p95, %rs39, 4;
	mov.b16 	%rs260, 0;
	mov.b32 	%r631, 0;
	@%p95 bra 	$L__BB0_61;
	mov.b16 	%rs259, 0;
	mov.b32 	%r631, 0;
$L__BB0_60:
	ld.shared.u64 	%rd172, [%r3+8];
	cvt.u32.u16 	%r277, %rs259;
	and.b32  	%r278, %r277, 255;
	mul.wide.u32 	%rd173, %r278, 4;
	add.s64 	%rd174, %rd172, %rd173;
	ld.u32 	%r279, [%rd174];
	ld.shared.u64 	%rd175, [%r6];
	add.s16 	%rs170, %rs259, %rs258;
	cvt.u32.u16 	%r280, %rs170;
	and.b32  	%r281, %r280, 255;
	mul.wide.u32 	%rd176, %r281, 4;
	add.s64 	%rd177, %rd175, %rd176;
	ld.u32 	%r282, [%rd177];
	mad.lo.s32 	%r283, %r279, %r15, %r282;
	add.s32 	%r285, %r283, %r631;
	setp.eq.s32 	%p96, %r285, -1;
	selp.b32 	%r286, 0, %r285, %p96;
	st.u32 	[%rd177], %r286;
	selp.u32 	%r287, 1, 0, %p96;
	ld.shared.u64 	%rd178, [%r3+8];
	add.s64 	%rd179, %rd178, %rd173;
	ld.u32 	%r288, [%rd179+4];
	ld.shared.u64 	%rd180, [%r6];
	add.s64 	%rd181, %rd180, %rd176;
	ld.u32 	%r289, [%rd181+4];
	mad.lo.s32 	%r290, %r288, %r15, %r289;
	add.s32 	%r292, %r290, %r287;
	setp.eq.s32 	%p97, %r292, -1;
	selp.b32 	%r293, 0, %r292, %p97;
	st.u32 	[%rd181+4], %r293;
	selp.u32 	%r294, 1, 0, %p97;
	ld.shared.u64 	%rd182, [%r3+8];
	add.s64 	%rd183, %rd182, %rd173;
	ld.u32 	%r295, [%rd183+8];
	ld.shared.u64 	%rd184, [%r6];
	add.s64 	%rd185, %rd184, %rd176;
	ld.u32 	%r296, [%rd185+8];
	mad.lo.s32 	%r297, %r295, %r15, %r296;
	add.s32 	%r299, %r297, %r294;
	setp.eq.s32 	%p98, %r299, -1;
	selp.b32 	%r300, 0, %r299, %p98;
	st.u32 	[%rd185+8], %r300;
	selp.u32 	%r301, 1, 0, %p98;
	ld.shared.u64 	%rd186, [%r3+8];
	add.s64 	%rd187, %rd186, %rd173;
	ld.u32 	%r302, [%rd187+12];
	ld.shared.u64 	%rd188, [%r6];
	add.s64 	%rd189, %rd188, %rd176;
	ld.u32 	%r303, [%rd189+12];
	mad.lo.s32 	%r304, %r302, %r15, %r303;
	add.s32 	%r306, %r304, %r301;
	setp.eq.s32 	%p99, %r306, -1;
	selp.b32 	%r307, 0, %r306, %p99;
	st.u32 	[%rd189+12], %r307;
	selp.u32 	%r631, 1, 0, %p99;
	add.s16 	%rs259, %rs259, 4;
	and.b16  	%rs171, %rs259, 255;
	and.b16  	%rs260, %rs39, 124;
	setp.ne.s16 	%p100, %rs171, %rs260;
	@%p100 bra 	$L__BB0_60;
$L__BB0_61:
	and.b16  	%rs172, %rs39, 3;
	setp.eq.s16 	%p101, %rs172, 0;
	@%p101 bra 	$L__BB0_65;
	setp.eq.s16 	%p102, %rs172, 1;
	ld.shared.u64 	%rd190, [%r3+8];
	cvt.u64.u16 	%rd18, %rs260;
	cvt.u32.u16 	%r308, %rs260;
	mul.wide.u32 	%rd191, %r308, 4;
	add.s64 	%rd192, %rd190, %rd191;
	ld.u32 	%r309, [%rd192];
	ld.shared.u64 	%rd193, [%r6];
	add.s16 	%rs174, %rs260, %rs258;
	cvt.u32.u16 	%r310, %rs174;
	and.b32  	%r311, %r310, 255;
	mul.wide.u32 	%rd194, %r311, 4;
	add.s64 	%rd195, %rd193, %rd194;
	ld.u32 	%r312, [%rd195];
	mad.lo.s32 	%r313, %r309, %r15, %r312;
	add.s32 	%r19, %r313, %r631;
	setp.eq.s32 	%p103, %r19, -1;
	selp.b32 	%r315, 0, %r19, %p103;
	st.u32 	[%rd195], %r315;
	@%p102 bra 	$L__BB0_65;
	setp.eq.s16 	%p105, %rs172, 2;
	selp.u32 	%r316, 1, 0, %p103;
	ld.shared.u64 	%rd196, [%r3+8];
	shl.b64 	%rd197, %rd18, 2;
	add.s64 	%rd198, %rd196, %rd197;
	ld.u32 	%r317, [%rd198+4];
	ld.shared.u64 	%rd199, [%r6];
	add.s64 	%rd19, %rd18, %rd17;
	shl.b64 	%rd200, %rd19, 2;
	add.s64 	%rd201, %rd199, %rd200;
	ld.u32 	%r318, [%rd201+4];
	mad.lo.s32 	%r319, %r317, %r15, %r318;
	add.s32 	%r20, %r319, %r316;
	setp.eq.s32 	%p106, %r20, -1;
	selp.b32 	%r321, 0, %r20, %p106;
	st.u32 	[%rd201+4], %r321;
	@%p105 bra 	$L__BB0_65;
	setp.eq.s32 	%p107, %r20, -1;
	selp.u32 	%r322, 1, 0, %p107;
	ld.shared.u64 	%rd202, [%r3+8];
	add.s64 	%rd204, %rd202, %rd197;
	ld.u32 	%r323, [%rd204+8];
	ld.shared.u64 	%rd205, [%r6];
	add.s64 	%rd207, %rd205, %rd200;
	ld.u32 	%r324, [%rd207+8];
	mad.lo.s32 	%r325, %r323, %r15, %r324;
	add.s32 	%r327, %r325, %r322;
	setp.eq.s32 	%p108, %r327, -1;
	selp.b32 	%r328, 0, %r327, %p108;
	st.u32 	[%rd207+8], %r328;
$L__BB0_65:
	ld.shared.u64 	%rd208, [%r6];
	cvt.u64.u16 	%rd209, %rs39;
	cvt.s64.s8 	%rd210, %rd209;
	add.s64 	%rd211, %rd17, %rd210;
	shl.b64 	%rd212, %rd211, 2;
	add.s64 	%rd213, %rd208, %rd212;
	mov.b32 	%r329, 0;
	st.u32 	[%rd213], %r329;
$L__BB0_66:
	add.s16 	%rs176, %rs258, 1;
	cvt.s16.s8 	%rs258, %rs176;
	setp.lt.s16 	%p109, %rs258, %rs165;
	@%p109 bra 	$L__BB0_56;
$L__BB0_67:
	ld.shared.u64 	%rd214, [%r6];
	ld.shared.u8 	%rs261, [%r6+-8];
	cvt.u32.u16 	%r330, %rs261;
	cvt.s32.s8 	%r331, %r330;
	mul.wide.s32 	%rd215, %r331, 4;
	add.s64 	%rd216, %rd214, %rd215;
	ld.u32 	%r332, [%rd216+-4];
	setp.ne.s32 	%p110, %r332, 0;
	@%p110 bra 	$L__BB0_69;
	add.s16 	%rs261, %rs261, -1;
	st.shared.u8 	[%r6+-8], %rs261;
$L__BB0_69:
	st.shared.u8 	[%r5+-8], %rs261;
	cvt.s16.s8 	%rs179, %rs261;
	setp.lt.s16 	%p111, %rs179, 1;
	mov.u16 	%rs269, %rs261;
	@%p111 bra 	$L__BB0_73;
	mov.b16 	%rs262, 0;
$L__BB0_71:
	ld.shared.u64 	%rd217, [%r6];
	cvt.u32.u16 	%r333, %rs262;
	and.b32  	%r334, %r333, 255;
	mul.wide.u32 	%rd218, %r334, 4;
	add.s64 	%rd219, %rd217, %rd218;
	ld.u32 	%r335, [%rd219];
	ld.shared.u64 	%rd220, [%r5];
	add.s64 	%rd221, %rd220, %rd218;
	st.u32 	[%rd221], %r335;
	add.s16 	%rs181, %rs262, 1;
	cvt.s16.s8 	%rs262, %rs181;
	ld.shared.s8 	%rs269, [%r5+-8];
	setp.lt.s16 	%p112, %rs262, %rs269;
	@%p112 bra 	$L__BB0_71;
	ld.shared.u8 	%rs261, [%r6+-8];
$L__BB0_73:
	cvt.s16.s8 	%rs182, %rs261;
	setp.lt.s16 	%p113, %rs182, 4;
	@%p113 bra 	$L__BB0_88;
	ld.shared.u64 	%rd222, [%r5];
	cvt.u32.u16 	%r336, %rs269;
	cvt.s32.s8 	%r337, %r336;
	mul.wide.s32 	%rd223, %r337, 4;
	add.s64 	%rd224, %rd222, %rd223;
	mov.b32 	%r338, 0;
	st.u32 	[%rd224], %r338;
	ld.shared.u8 	%rs183, [%r5+-8];
	add.s16 	%rs184, %rs183, 1;
	st.shared.u8 	[%r5+-8], %rs184;
	add.s16 	%rs265, %rs261, -3;
$L__BB0_75:
	add.s16 	%rs185, %rs265, -1;
	cvt.u64.u16 	%rd225, %rs185;
	and.b64  	%rd21, %rd225, 255;
	cvt.u32.u16 	%r340, %rs185;
	and.b32  	%r341, %r340, 255;
	mul.wide.u32 	%rd226, %r341, 4;
	add.s64 	%rd22, %rd1, %rd226;
	cvt.u64.u16 	%rd227, %rs265;
	and.b64  	%rd23, %rd227, 255;
	cvt.u32.u16 	%r342, %rs265;
	and.b32  	%r343, %r342, 255;
	mul.wide.u32 	%rd228, %r343, 4;
	add.s64 	%rd24, %rd1, %rd228;
	add.s16 	%rs186, %rs265, 4;
	cvt.s16.s8 	%rs65, %rs186;
	mov.b32 	%r632, 32;
$L__BB0_76:
	add.s32 	%r22, %r632, -1;
	ld.shared.u64 	%rd25, [%r5];
	setp.ne.s32 	%p114, %r22, 0;
	@%p114 bra 	$L__BB0_142;
	shl.b64 	%rd233, %rd21, 2;
	add.s64 	%rd234, %rd25, %rd233;
	ld.u32 	%r398, [%rd234];
	ld.shared.u32 	%r399, [_ZZ9kerneldekPjS_S_S_PcS_S_E1s];
	sub.s32 	%r400, %r398, %r399;
	setp.lt.u32 	%p127, %r398, %r399;
	st.global.u32 	[%rd22], %r400;
	shl.b64 	%rd235, %rd23, 2;
	add.s64 	%rd236, %rd25, %rd235;
	ld.u32 	%r401, [%rd236];
	ld.shared.u32 	%r402, [_ZZ9kerneldekPjS_S_S_PcS_S_E1s+4];
	sub.s32 	%r403, %r401, %r402;
	setp.lt.u32 	%p128, %r401, %r402;
	add.s32 	%r404, %r403, -1;
	setp.ge.u32 	%p129, %r404, %r401;
	selp.s32 	%r405, -1, 0, %p127;
	add.s32 	%r406, %r403, %r405;
	selp.u32 	%r407, -1, 0, %p129;
	selp.u32 	%r408, -1, 0, %p128;
	selp.b32 	%r409, %r407, %r408, %p127;
	and.b32  	%r410, %r409, 1;
	setp.eq.b32 	%p130, %r410, 1;
	st.global.u32 	[%rd24], %r406;
	ld.u32 	%r411, [%rd236+4];
	ld.shared.u32 	%r412, [_ZZ9kerneldekPjS_S_S_PcS_S_E1s+8];
	sub.s32 	%r413, %r411, %r412;
	setp.lt.u32 	%p131, %r411, %r412;
	add.s32 	%r414, %r413, -1;
	setp.ge.u32 	%p132, %r414, %r411;
	selp.s32 	%r415, -1, 0, %p130;
	add.s32 	%r416, %r413, %r415;
	selp.u32 	%r417, -1, 0, %p132;
	selp.u32 	%r418, -1, 0, %p131;
	selp.b32 	%r419, %r417, %r418, %p130;
	and.b32  	%r420, %r419, 1;
	setp.eq.b32 	%p133, %r420, 1;
	st.global.u32 	[%rd24+4], %r416;
	ld.u32 	%r421, [%rd236+8];
	ld.shared.u32 	%r422, [_ZZ9kerneldekPjS_S_S_PcS_S_E1s+12];
	sub.s32 	%r423, %r421, %r422;
	setp.lt.u32 	%p134, %r421, %r422;
	add.s32 	%r424, %r423, -1;
	setp.ge.u32 	%p135, %r424, %r421;
	selp.s32 	%r425, -1, 0, %p133;
	add.s32 	%r426, %r423, %r425;
	selp.u32 	%r427, -1, 0, %p135;
	selp.u32 	%r428, -1, 0, %p134;
	selp.b32 	%r429, %r427, %r428, %p133;
	and.b32  	%r430, %r429, 1;
	setp.eq.b32 	%p136, %r430, 1;
	st.global.u32 	[%rd24+8], %r426;
	ld.u32 	%r431, [%rd236+12];
	setp.eq.s32 	%p137, %r431, 0;
	selp.s32 	%r433, -1, 0, %p136;
	add.s32 	%r434, %r431, %r433;
	and.pred  	%p228, %p136, %p137;
	st.global.u32 	[%rd24+12], %r434;
$L__BB0_78:
	cvt.s16.s8 	%rs187, %rs261;
	setp.ge.s16 	%p138, %rs65, %rs187;
	not.pred 	%p139, %p228;
	or.pred  	%p140, %p138, %p139;
	mov.u16 	%rs266, %rs65;
	@%p140 bra 	$L__BB0_80;
$L__BB0_79:
	cvt.u32.u16 	%r435, %rs266;
	and.b32  	%r436, %r435, 255;
	mul.wide.u32 	%rd237, %r436, 4;
	add.s64 	%rd238, %rd25, %rd237;
	ld.u32 	%r437, [%rd238];
	setp.eq.s32 	%p228, %r437, 0;
	add.s32 	%r438, %r437, -1;
	add.s64 	%rd239, %rd1, %rd237;
	st.global.u32 	[%rd239], %r438;
	add.s16 	%rs188, %rs266, 1;
	cvt.s16.s8 	%rs266, %rs188;
	setp.lt.s16 	%p142, %rs266, %rs187;
	and.pred  	%p143, %p142, %p228;
	@%p143 bra 	$L__BB0_79;
$L__BB0_80:
	cvt.s16.s8 	%rs190, %rs265;
	cvt.s16.s8 	%rs192, %rs266;
	setp.lt.s16 	%p144, %rs192, %rs190;
	or.pred  	%p145, %p228, %p144;
	@%p145 bra 	$L__BB0_82;
$L__BB0_81:
	cvt.s16.s8 	%rs193, %rs266;
	add.s16 	%rs266, %rs266, -1;
	cvt.u32.u16 	%r439, %rs266;
	and.b32  	%r440, %r439, 255;
	mul.wide.u32 	%rd240, %r440, 4;
	add.s64 	%rd241, %rd1, %rd240;
	ld.global.u32 	%r441, [%rd241];
	ld.shared.u64 	%rd242, [%r5];
	add.s64 	%rd243, %rd242, %rd240;
	st.u32 	[%rd243], %r441;
	setp.gt.s16 	%p146, %rs193, %rs190;
	@%p146 bra 	$L__BB0_81;
$L__BB0_82:
	setp.gt.u32 	%p147, %r632, 1;
	mov.u32 	%r632, %r22;
	@%p147 bra 	$L__BB0_76;
	add.s16 	%rs265, %rs265, -1;
	setp.gt.s16 	%p148, %rs190, 1;
	@%p148 bra 	$L__BB0_75;
	ld.shared.s8 	%rs269, [%r5+-8];
	setp.lt.s16 	%p149, %rs269, 1;
	@%p149 bra 	$L__BB0_88;
	ld.shared.u64 	%rd20, [%r5];
	mov.u16 	%rs268, %rs269;
$L__BB0_86:
	cvt.u32.u16 	%r442, %rs268;
	and.b32  	%r443, %r442, 255;
	mul.wide.u32 	%rd244, %r443, 4;
	add.s64 	%rd245, %rd20, %rd244;
	ld.u32 	%r444, [%rd245+-4];
	setp.ne.s32 	%p150, %r444, 0;
	mov.u16 	%rs269, %rs268;
	@%p150 bra 	$L__BB0_88;
	and.b16  	%rs197, %rs268, 255;
	add.s16 	%rs268, %rs268, -1;
	st.shared.u8 	[%r5+-8], %rs268;
	setp.gt.u16 	%p151, %rs197, 1;
	mov.b16 	%rs269, 0;
	@%p151 bra 	$L__BB0_86;
$L__BB0_88:
	add.s16 	%rs241, %rs4, -1;
	setp.gt.s16 	%p152, %rs4, 1;
	@%p152 bra 	$L__BB0_1;
	and.b16  	%rs198, %rs269, 255;
	setp.eq.s16 	%p153, %rs198, 0;
	@%p153 bra 	$L__BB0_91;
	ld.shared.u8 	%rs75, [%r4];
	setp.ne.s16 	%p154, %rs75, 0;
	@%p154 bra 	$L__BB0_92;
$L__BB0_91:
	mov.b16 	%rs277, 0;
	st.shared.u8 	[%r6+-8], %rs277;
	bra.uni 	$L__BB0_114;
$L__BB0_92:
	add.s16 	%rs76, %rs75, %rs269;
	cvt.s16.s8 	%rs199, %rs76;
	st.shared.u8 	[%r6+-8], %rs76;
	setp.lt.s16 	%p155, %rs199, 1;
	@%p155 bra 	$L__BB0_99;
	and.b16  	%rs77, %rs76, 3;
	and.b16  	%rs201, %rs76, 255;
	setp.lt.u16 	%p156, %rs201, 4;
	mov.b16 	%rs270, 0;
	@%p156 bra 	$L__BB0_96;
	and.b16  	%rs270, %rs76, 124;
	mov.b16 	%rs273, 0;
$L__BB0_95:
	ld.shared.u64 	%rd246, [%r6];
	cvt.u32.u16 	%r445, %rs273;
	and.b32  	%r446, %r445, 255;
	mul.wide.u32 	%rd247, %r446, 4;
	add.s64 	%rd248, %rd246, %rd247;
	mov.b32 	%r447, 0;
	st.u32 	[%rd248], %r447;
	ld.shared.u64 	%rd249, [%r6];
	add.s64 	%rd250, %rd249, %rd247;
	st.u32 	[%rd250+4], %r447;
	ld.shared.u64 	%rd251, [%r6];
	add.s64 	%rd252, %rd251, %rd247;
	st.u32 	[%rd252+8], %r447;
	ld.shared.u64 	%rd253, [%r6];
	add.s64 	%rd254, %rd253, %rd247;
	st.u32 	[%rd254+12], %r447;
	add.s16 	%rs273, %rs273, 4;
	and.b16  	%rs203, %rs273, 255;
	setp.eq.s16 	%p157, %rs203, %rs270;
	@%p157 bra 	$L__BB0_96;
	bra.uni 	$L__BB0_95;
$L__BB0_96:
	setp.eq.s16 	%p158, %rs77, 0;
	@%p158 bra 	$L__BB0_99;
	mov.b16 	%rs272, 0;
$L__BB0_98:
	.pragma "nounroll";
	ld.shared.u64 	%rd255, [%r6];
	cvt.u32.u16 	%r448, %rs270;
	and.b32  	%r449, %r448, 255;
	mul.wide.u32 	%rd256, %r449, 4;
	add.s64 	%rd257, %rd255, %rd256;
	mov.b32 	%r450, 0;
	st.u32 	[%rd257], %r450;
	add.s16 	%rs270, %rs270, 1;
	add.s16 	%rs272, %rs272, 1;
	and.b16  	%rs205, %rs272, 255;
	setp.ne.s16 	%p159, %rs205, %rs77;
	@%p159 bra 	$L__BB0_98;
$L__BB0_99:
	cvt.s16.s8 	%rs206, %rs269;
	setp.lt.s16 	%p160, %rs206, 1;
	@%p160 bra 	$L__BB0_112;
	and.b16  	%rs84, %rs75, 3;
	mov.b16 	%rs274, 0;
$L__BB0_101:
	ld.shared.u64 	%rd258, [%r5];
	cvt.u64.u16 	%rd259, %rs274;
	and.b64  	%rd26, %rd259, 255;
	cvt.u32.u16 	%r451, %rs274;
	and.b32  	%r452, %r451, 255;
	mul.wide.u32 	%rd260, %r452, 4;
	add.s64 	%rd261, %rd258, %rd260;
	ld.u32 	%r23, [%rd261];
	setp.eq.s32 	%p161, %r23, 0;
	@%p161 bra 	$L__BB0_111;
	cvt.s16.s8 	%rs208, %rs75;
	setp.lt.s16 	%p162, %rs208, 1;
	@%p162 bra 	$L__BB0_110;
	setp.lt.u16 	%p163, %rs75, 4;
	mov.b16 	%rs276, 0;
	mov.b32 	%r634, 0;
	@%p163 bra 	$L__BB0_106;
	mov.b16 	%rs275, 0;
	mov.b32 	%r634, 0;
$L__BB0_105:
	ld.shared.u64 	%rd262, [%r4+8];
	cvt.u32.u16 	%r455, %rs275;
	and.b32  	%r456, %r455, 255;
	mul.wide.u32 	%rd263, %r456, 4;
	add.s64 	%rd264, %rd262, %rd263;
	ld.u32 	%r457, [%rd264];
	ld.shared.u64 	%rd265, [%r6];
	add.s16 	%rs211, %rs275, %rs274;
	cvt.u32.u16 	%r458, %rs211;
	and.b32  	%r459, %r458, 255;
	mul.wide.u32 	%rd266, %r459, 4;
	add.s64 	%rd267, %rd265, %rd266;
	ld.u32 	%r460, [%rd267];
	mad.lo.s32 	%r461, %r457, %r23, %r460;
	add.s32 	%r463, %r461, %r634;
	setp.eq.s32 	%p164, %r463, -1;
	selp.b32 	%r464, 0, %r463, %p164;
	st.u32 	[%rd267], %r464;
	selp.u32 	%r465, 1, 0, %p164;
	ld.shared.u64 	%rd268, [%r4+8];
	add.s64 	%rd269, %rd268, %rd263;
	ld.u32 	%r466, [%rd269+4];
	ld.shared.u64 	%rd270, [%r6];
	add.s64 	%rd271, %rd270, %rd266;
	ld.u32 	%r467, [%rd271+4];
	mad.lo.s32 	%r468, %r466, %r23, %r467;
	add.s32 	%r470, %r468, %r465;
	setp.eq.s32 	%p165, %r470, -1;
	selp.b32 	%r471, 0, %r470, %p165;
	st.u32 	[%rd271+4], %r471;
	selp.u32 	%r472, 1, 0, %p165;
	ld.shared.u64 	%rd272, [%r4+8];
	add.s64 	%rd273, %rd272, %rd263;
	ld.u32 	%r473, [%rd273+8];
	ld.shared.u64 	%rd274, [%r6];
	add.s64 	%rd275, %rd274, %rd266;
	ld.u32 	%r474, [%rd275+8];
	mad.lo.s32 	%r475, %r473, %r23, %r474;
	add.s32 	%r477, %r475, %r472;
	setp.eq.s32 	%p166, %r477, -1;
	selp.b32 	%r478, 0, %r477, %p166;
	st.u32 	[%rd275+8], %r478;
	selp.u32 	%r479, 1, 0, %p166;
	ld.shared.u64 	%rd276, [%r4+8];
	add.s64 	%rd277, %rd276, %rd263;
	ld.u32 	%r480, [%rd277+12];
	ld.shared.u64 	%rd278, [%r6];
	add.s64 	%rd279, %rd278, %rd266;
	ld.u32 	%r481, [%rd279+12];
	mad.lo.s32 	%r482, %r480, %r23, %r481;
	add.s32 	%r484, %r482, %r479;
	setp.eq.s32 	%p167, %r484, -1;
	selp.b32 	%r485, 0, %r484, %p167;
	st.u32 	[%rd279+12], %r485;
	selp.u32 	%r634, 1, 0, %p167;
	add.s16 	%rs275, %rs275, 4;
	and.b16  	%rs212, %rs275, 255;
	and.b16  	%rs276, %rs75, 124;
	setp.ne.s16 	%p168, %rs212, %rs276;
	@%p168 bra 	$L__BB0_105;
$L__BB0_106:
	setp.eq.s16 	%p169, %rs84, 0;
	@%p169 bra 	$L__BB0_110;
	setp.eq.s16 	%p170, %rs84, 1;
	ld.shared.u64 	%rd280, [%r4+8];
	cvt.u64.u16 	%rd27, %rs276;
	cvt.u32.u16 	%r486, %rs276;
	mul.wide.u32 	%rd281, %r486, 4;
	add.s64 	%rd282, %rd280, %rd281;
	ld.u32 	%r487, [%rd282];
	ld.shared.u64 	%rd283, [%r6];
	add.s16 	%rs213, %rs276, %rs274;
	cvt.u32.u16 	%r488, %rs213;
	and.b32  	%r489, %r488, 255;
	mul.wide.u32 	%rd284, %r489, 4;
	add.s64 	%rd285, %rd283, %rd284;
	ld.u32 	%r490, [%rd285];
	mad.lo.s32 	%r491, %r487, %r23, %r490;
	add.s32 	%r27, %r491, %r634;
	setp.eq.s32 	%p171, %r27, -1;
	selp.b32 	%r493, 0, %r27, %p171;
	st.u32 	[%rd285], %r493;
	@%p170 bra 	$L__BB0_110;
	setp.eq.s16 	%p173, %rs84, 2;
	selp.u32 	%r494, 1, 0, %p171;
	ld.shared.u64 	%rd286, [%r4+8];
	shl.b64 	%rd287, %rd27, 2;
	add.s64 	%rd288, %rd286, %rd287;
	ld.u32 	%r495, [%rd288+4];
	ld.shared.u64 	%rd289, [%r6];
	add.s64 	%rd28, %rd27, %rd26;
	shl.b64 	%rd290, %rd28, 2;
	add.s64 	%rd291, %rd289, %rd290;
	ld.u32 	%r496, [%rd291+4];
	mad.lo.s32 	%r497, %r495, %r23, %r496;
	add.s32 	%r28, %r497, %r494;
	setp.eq.s32 	%p174, %r28, -1;
	selp.b32 	%r499, 0, %r28, %p174;
	st.u32 	[%rd291+4], %r499;
	@%p173 bra 	$L__BB0_110;
	setp.eq.s32 	%p175, %r28, -1;
	selp.u32 	%r500, 1, 0, %p175;
	ld.shared.u64 	%rd292, [%r4+8];
	add.s64 	%rd294, %rd292, %rd287;
	ld.u32 	%r501, [%rd294+8];
	ld.shared.u64 	%rd295, [%r6];
	add.s64 	%rd297, %rd295, %rd290;
	ld.u32 	%r502, [%rd297+8];
	mad.lo.s32 	%r503, %r501, %r23, %r502;
	add.s32 	%r505, %r503, %r500;
	setp.eq.s32 	%p176, %r505, -1;
	selp.b32 	%r506, 0, %r505, %p176;
	st.u32 	[%rd297+8], %r506;
$L__BB0_110:
	ld.shared.u64 	%rd298, [%r6];
	cvt.u64.u16 	%rd299, %rs75;
	cvt.s64.s8 	%rd300, %rd299;
	add.s64 	%rd301, %rd26, %rd300;
	shl.b64 	%rd302, %rd301, 2;
	add.s64 	%rd303, %rd298, %rd302;
	mov.b32 	%r507, 0;
	st.u32 	[%rd303], %r507;
$L__BB0_111:
	add.s16 	%rs214, %rs274, 1;
	cvt.s16.s8 	%rs274, %rs214;
	setp.lt.s16 	%p177, %rs274, %rs206;
	@%p177 bra 	$L__BB0_101;
$L__BB0_112:
	ld.shared.u64 	%rd304, [%r6];
	ld.shared.u8 	%rs277, [%r6+-8];
	cvt.u32.u16 	%r508, %rs277;
	cvt.s32.s8 	%r509, %r508;
	mul.wide.s32 	%rd305, %r509, 4;
	add.s64 	%rd306, %rd304, %rd305;
	ld.u32 	%r510, [%rd306+-4];
	setp.ne.s32 	%p178, %r510, 0;
	@%p178 bra 	$L__BB0_114;
	add.s16 	%rs277, %rs277, -1;
	st.shared.u8 	[%r6+-8], %rs277;
$L__BB0_114:
	st.shared.u8 	[%r5+-8], %rs277;
	cvt.s16.s8 	%rs217, %rs277;
	setp.lt.s16 	%p179, %rs217, 1;
	mov.u16 	%rs280, %rs277;
	@%p179 bra 	$L__BB0_118;
	mov.b16 	%rs278, 0;
$L__BB0_116:
	ld.shared.u64 	%rd307, [%r6];
	cvt.u32.u16 	%r511, %rs278;
	and.b32  	%r512, %r511, 255;
	mul.wide.u32 	%rd308, %r512, 4;
	add.s64 	%rd309, %rd307, %rd308;
	ld.u32 	%r513, [%rd309];
	ld.shared.u64 	%rd310, [%r5];
	add.s64 	%rd311, %rd310, %rd308;
	st.u32 	[%rd311], %r513;
	add.s16 	%rs219, %rs278, 1;
	cvt.s16.s8 	%rs278, %rs219;
	ld.shared.s8 	%rs277, [%r5+-8];
	setp.lt.s16 	%p180, %rs278, %rs277;
	@%p180 bra 	$L__BB0_116;
	ld.shared.u8 	%rs280, [%r6+-8];
$L__BB0_118:
	cvt.s16.s8 	%rs220, %rs280;
	setp.lt.s16 	%p181, %rs220, 4;
	@%p181 bra 	$L__BB0_133;
	ld.shared.u64 	%rd312, [%r5];
	cvt.u32.u16 	%r514, %rs277;
	cvt.s32.s8 	%r515, %r514;
	mul.wide.s32 	%rd313, %r515, 4;
	add.s64 	%rd314, %rd312, %rd313;
	mov.b32 	%r516, 0;
	st.u32 	[%rd314], %r516;
	ld.shared.u8 	%rs221, [%r5+-8];
	add.s16 	%rs222, %rs221, 1;
	st.shared.u8 	[%r5+-8], %rs222;
	add.s16 	%rs281, %rs280, -3;
$L__BB0_120:
	mov.u16 	%rs104, %rs281;
	add.s16 	%rs281, %rs104, -1;
	cvt.u64.u16 	%rd315, %rs281;
	and.b64  	%rd30, %rd315, 255;
	cvt.u64.u16 	%rd316, %rs104;
	and.b64  	%rd31, %rd316, 255;
	add.s16 	%rs223, %rs104, 4;
	cvt.s16.s8 	%rs106, %rs223;
	mov.b32 	%r635, 32;
	shl.b64 	%rd323, %rd30, 2;
	add.s64 	%rd325, %rd1, %rd323;
	shl.b64 	%rd326, %rd31, 2;
$L__BB0_121:
	add.s32 	%r30, %r635, -1;
	ld.shared.u64 	%rd32, [%r5];
	setp.ne.s32 	%p182, %r30, 0;
	@%p182 bra 	$L__BB0_143;
	add.s64 	%rd324, %rd32, %rd323;
	ld.u32 	%r572, [%rd324];
	ld.shared.u32 	%r573, [_ZZ9kerneldekPjS_S_S_PcS_S_E1s];
	sub.s32 	%r574, %r572, %r573;
	setp.lt.u32 	%p195, %r572, %r573;
	st.global.u32 	[%rd325], %r574;
	add.s64 	%rd327, %rd32, %rd326;
	ld.u32 	%r575, [%rd327];
	ld.shared.u32 	%r576, [_ZZ9kerneldekPjS_S_S_PcS_S_E1s+4];
	sub.s32 	%r577, %r575, %r576;
	setp.lt.u32 	%p196, %r575, %r576;
	add.s32 	%r578, %r577, -1;
	setp.ge.u32 	%p197, %r578, %r575;
	selp.s32 	%r579, -1, 0, %p195;
	add.s32 	%r580, %r577, %r579;
	selp.u32 	%r581, -1, 0, %p197;
	selp.u32 	%r582, -1, 0, %p196;
	selp.b32 	%r583, %r581, %r582, %p195;
	and.b32  	%r584, %r583, 1;
	setp.eq.b32 	%p198, %r584, 1;
	add.s64 	%rd328, %rd1, %rd326;
	st.global.u32 	[%rd328], %r580;
	ld.u32 	%r585, [%rd327+4];
	ld.shared.u32 	%r586, [_ZZ9kerneldekPjS_S_S_PcS_S_E1s+8];
	sub.s32 	%r587, %r585, %r586;
	setp.lt.u32 	%p199, %r585, %r586;
	add.s32 	%r588, %r587, -1;
	setp.ge.u32 	%p200, %r588, %r585;
	selp.s32 	%r589, -1, 0, %p198;
	add.s32 	%r590, %r587, %r589;
	selp.u32 	%r591, -1, 0, %p200;
	selp.u32 	%r592, -1, 0, %p199;
	selp.b32 	%r593, %r591, %r592, %p198;
	and.b32  	%r594, %r593, 1;
	setp.eq.b32 	%p201, %r594, 1;
	st.global.u32 	[%rd328+4], %r590;
	ld.u32 	%r595, [%rd327+8];
	ld.shared.u32 	%r596, [_ZZ9kerneldekPjS_S_S_PcS_S_E1s+12];
	sub.s32 	%r597, %r595, %r596;
	setp.lt.u32 	%p202, %r595, %r596;
	add.s32 	%r598, %r597, -1;
	setp.ge.u32 	%p203, %r598, %r595;
	selp.s32 	%r599, -1, 0, %p201;
	add.s32 	%r600, %r597, %r599;
	selp.u32 	%r601, -1, 0, %p203;
	selp.u32 	%r602, -1, 0, %p202;
	selp.b32 	%r603, %r601, %r602, %p201;
	and.b32  	%r604, %r603, 1;
	setp.eq.b32 	%p204, %r604, 1;
	st.global.u32 	[%rd328+8], %r600;
	ld.u32 	%r605, [%rd327+12];
	setp.eq.s32 	%p205, %r605, 0;
	selp.s32 	%r607, -1, 0, %p204;
	add.s32 	%r608, %r605, %r607;
	and.pred  	%p230, %p204, %p205;
	st.global.u32 	[%rd328+12], %r608;
$L__BB0_123:
	setp.ge.s16 	%p206, %rs106, %rs220;
	not.pred 	%p207, %p230;
	or.pred  	%p208, %p206, %p207;
	mov.u16 	%rs282, %rs106;
	@%p208 bra 	$L__BB0_125;
$L__BB0_124:
	cvt.u32.u16 	%r609, %rs282;
	and.b32  	%r610, %r609, 255;
	mul.wide.u32 	%rd329, %r610, 4;
	add.s64 	%rd330, %rd32, %rd329;
	ld.u32 	%r611, [%rd330];
	setp.eq.s32 	%p230, %r611, 0;
	add.s32 	%r612, %r611, -1;
	add.s64 	%rd331, %rd1, %rd329;
	st.global.u32 	[%rd331], %r612;
	add.s16 	%rs225, %rs282, 1;
	cvt.s16.s8 	%rs282, %rs225;
	setp.lt.s16 	%p210, %rs282, %rs220;
	and.pred  	%p211, %p210, %p230;
	@%p211 bra 	$L__BB0_124;
$L__BB0_125:
	cvt.s16.s8 	%rs227, %rs104;
	cvt.s16.s8 	%rs229, %rs282;
	setp.lt.s16 	%p212, %rs229, %rs227;
	or.pred  	%p213, %p230, %p212;
	@%p213 bra 	$L__BB0_127;
$L__BB0_126:
	cvt.s16.s8 	%rs230, %rs282;
	add.s16 	%rs282, %rs282, -1;
	cvt.u32.u16 	%r613, %rs282;
	and.b32  	%r614, %r613, 255;
	mul.wide.u32 	%rd332, %r614, 4;
	add.s64 	%rd333, %rd1, %rd332;
	ld.global.u32 	%r615, [%rd333];
	ld.shared.u64 	%rd334, [%r5];
	add.s64 	%rd335, %rd334, %rd332;
	st.u32 	[%rd335], %r615;
	setp.gt.s16 	%p214, %rs230, %rs227;
	@%p214 bra 	$L__BB0_126;
$L__BB0_127:
	setp.gt.u32 	%p215, %r635, 1;
	mov.u32 	%r635, %r30;
	@%p215 bra 	$L__BB0_121;
	setp.gt.s16 	%p216, %rs227, 1;
	@%p216 bra 	$L__BB0_120;
	ld.shared.s8 	%rs277, [%r5+-8];
	setp.lt.s16 	%p217, %rs277, 1;
	@%p217 bra 	$L__BB0_133;
	ld.shared.u64 	%rd29, [%r5];
	mov.u16 	%rs284, %rs277;
$L__BB0_131:
	cvt.u32.u16 	%r616, %rs284;
	and.b32  	%r617, %r616, 255;
	mul.wide.u32 	%rd336, %r617, 4;
	add.s64 	%rd337, %rd29, %rd336;
	ld.u32 	%r618, [%rd337+-4];
	setp.ne.s32 	%p218, %r618, 0;
	mov.u16 	%rs277, %rs284;
	@%p218 bra 	$L__BB0_133;
	and.b16  	%rs234, %rs284, 255;
	add.s16 	%rs284, %rs284, -1;
	st.shared.u8 	[%r5+-8], %rs284;
	setp.gt.u16 	%p219, %rs234, 1;
	mov.b16 	%rs277, 0;
	@%p219 bra 	$L__BB0_131;
$L__BB0_133:
	ld.param.u64 	%rd347, [_Z9kerneldekPjS_S_S_PcS_S__param_4];
	cvt.s64.s32 	%rd338, %r1;
	cvta.to.global.u64 	%rd339, %rd347;
	add.s64 	%rd340, %rd339, %rd338;
	st.global.u8 	[%rd340], %rs277;
	cvt.s16.s8 	%rs235, %rs277;
	setp.lt.s16 	%p220, %rs235, 1;
	@%p220 bra 	$L__BB0_140;
	ld.param.u64 	%rd346, [_Z9kerneldekPjS_S_S_PcS_S__param_3];
	cvta.to.global.u64 	%rd33, %rd346;
	ld.shared.u64 	%rd34, [%r5];
	cvt.u32.u16 	%r620, %rs277;
	and.b32  	%r31, %r620, 255;
	and.b16  	%rs236, %rs277, 255;
	and.b32  	%r32, %r620, 3;
	setp.lt.u16 	%p221, %rs236, 4;
	mov.b32 	%r638, 0;
	@%p221 bra 	$L__BB0_137;
	and.b32  	%r638, %r31, 124;
	cvt.u16.u32 	%rs237, %r31;
	shr.u16 	%rs238, %rs237, 2;
	and.b16  	%rs239, %rs238, 31;
	mul.wide.u16 	%r621, %rs239, 4;
	neg.s32 	%r637, %r621;
	add.s64 	%rd349, %rd34, 8;
	add.s64 	%rd36, %rd33, 8;
	mov.u32 	%r636, %r2;
$L__BB0_136:
	mul.wide.s32 	%rd341, %r636, 4;
	add.s64 	%rd342, %rd36, %rd341;
	ld.u32 	%r622, [%rd349+-8];
	st.global.u32 	[%rd342+-8], %r622;
	ld.u32 	%r623, [%rd349+-4];
	st.global.u32 	[%rd342+-4], %r623;
	ld.u32 	%r624, [%rd349];
	st.global.u32 	[%rd342], %r624;
	ld.u32 	%r625, [%rd349+4];
	st.global.u32 	[%rd342+4], %r625;
	add.s32 	%r637, %r637, 4;
	add.s64 	%rd349, %rd349, 16;
	add.s32 	%r636, %r636, 4;
	setp.ne.s32 	%p222, %r637, 0;
	@%p222 bra 	$L__BB0_136;
$L__BB0_137:
	setp.eq.s32 	%p223, %r32, 0;
	@%p223 bra 	$L__BB0_140;
	add.s32 	%r640, %r638, %r2;
	mul.wide.u32 	%rd343, %r638, 4;
	add.s64 	%rd350, %rd34, %rd343;
	neg.s32 	%r639, %r32;
$L__BB0_139:
	.pragma "nounroll";
	mul.wide.s32 	%rd344, %r640, 4;
	add.s64 	%rd345, %rd33, %rd344;
	ld.u32 	%r626, [%rd350];
	st.global.u32 	[%rd345], %r626;
	add.s32 	%r640, %r640, 1;
	add.s64 	%rd350, %rd350, 4;
	add.s32 	%r639, %r639, 1;
	setp.ne.s32 	%p224, %r639, 0;
	@%p224 bra 	$L__BB0_139;
$L__BB0_140:
	ret;
$L__BB0_141:
	sub.s32 	%r158, 33, %r629;
	shl.b64 	%rd133, %rd11, 2;
	add.s64 	%rd134, %rd15, %rd133;
	ld.u32 	%r159, [%rd134];
	ld.shared.u32 	%r160, [_ZZ9kerneldekPjS_S_S_PcS_S_E1s];
	shl.b32 	%r161, %r160, %r14;
	sub.s32 	%r162, %r159, %r161;
	setp.lt.u32 	%p45, %r159, %r161;
	st.global.u32 	[%rd12], %r162;
	shl.b64 	%rd135, %rd13, 2;
	add.s64 	%rd136, %rd15, %rd135;
	ld.u32 	%r163, [%rd136];
	shr.u32 	%r164, %r160, %r158;
	ld.shared.u32 	%r165, [_ZZ9kerneldekPjS_S_S_PcS_S_E1s+4];
	shl.b32 	%r166, %r165, %r14;
	or.b32  	%r167, %r166, %r164;
	sub.s32 	%r168, %r163, %r167;
	setp.lt.u32 	%p46, %r163, %r167;
	add.s32 	%r169, %r168, -1;
	setp.ge.u32 	%p47, %r169, %r163;
	selp.s32 	%r170, -1, 0, %p45;
	add.s32 	%r171, %r168, %r170;
	selp.u32 	%r172, -1, 0, %p46;
	selp.u32 	%r173, -1, 0, %p47;
	selp.b32 	%r174, %r173, %r172, %p45;
	and.b32  	%r175, %r174, 1;
	setp.eq.b32 	%p48, %r175, 1;
	st.global.u32 	[%rd14], %r171;
	ld.u32 	%r176, [%rd136+4];
	shr.u32 	%r177, %r165, %r158;
	ld.shared.u32 	%r178, [_ZZ9kerneldekPjS_S_S_PcS_S_E1s+8];
	shl.b32 	%r179, %r178, %r14;
	or.b32  	%r180, %r179, %r177;
	sub.s32 	%r181, %r176, %r180;
	setp.lt.u32 	%p49, %r176, %r180;
	add.s32 	%r182, %r181, -1;
	setp.ge.u32 	%p50, %r182, %r176;
	selp.s32 	%r183, -1, 0, %p48;
	add.s32 	%r184, %r181, %r183;
	selp.u32 	%r185, -1, 0, %p49;
	selp.u32 	%r186, -1, 0, %p50;
	selp.b32 	%r187, %r186, %r185, %p48;
	and.b32  	%r188, %r187, 1;
	setp.eq.b32 	%p51, %r188, 1;
	st.global.u32 	[%rd14+4], %r184;
	ld.u32 	%r189, [%rd136+8];
	shr.u32 	%r190, %r178, %r158;
	ld.shared.u32 	%r191, [_ZZ9kerneldekPjS_S_S_PcS_S_E1s+12];
	shl.b32 	%r192, %r191, %r14;
	or.b32  	%r193, %r192, %r190;
	sub.s32 	%r194, %r189, %r193;
	setp.lt.u32 	%p52, %r189, %r193;
	add.s32 	%r195, %r194, -1;
	setp.ge.u32 	%p53, %r195, %r189;
	selp.s32 	%r196, -1, 0, %p51;
	add.s32 	%r197, %r194, %r196;
	selp.u32 	%r198, -1, 0, %p52;
	selp.u32 	%r199, -1, 0, %p53;
	selp.b32 	%r200, %r199, %r198, %p51;
	and.b32  	%r201, %r200, 1;
	setp.eq.b32 	%p54, %r201, 1;
	st.global.u32 	[%rd14+8], %r197;
	ld.u32 	%r202, [%rd136+12];
	shr.u32 	%r203, %r191, %r158;
	sub.s32 	%r204, %r202, %r203;
	setp.lt.u32 	%p55, %r202, %r203;
	add.s32 	%r205, %r204, -1;
	setp.ge.u32 	%p56, %r205, %r202;
	selp.s32 	%r206, -1, 0, %p54;
	add.s32 	%r207, %r204, %r206;
	selp.u32 	%r208, -1, 0, %p55;
	selp.u32 	%r209, -1, 0, %p56;
	selp.b32 	%r210, %r209, %r208, %p54;
	and.b32  	%r211, %r210, 1;
	setp.eq.b32 	%p226, %r211, 1;
	st.global.u32 	[%rd14+12], %r207;
	bra.uni 	$L__BB0_32;
$L__BB0_142:
	sub.s32 	%r344, 33, %r632;
	shl.b64 	%rd229, %rd21, 2;
	add.s64 	%rd230, %rd25, %rd229;
	ld.u32 	%r345, [%rd230];
	ld.shared.u32 	%r346, [_ZZ9kerneldekPjS_S_S_PcS_S_E1s];
	shl.b32 	%r347, %r346, %r22;
	sub.s32 	%r348, %r345, %r347;
	setp.lt.u32 	%p115, %r345, %r347;
	st.global.u32 	[%rd22], %r348;
	shl.b64 	%rd231, %rd23, 2;
	add.s64 	%rd232, %rd25, %rd231;
	ld.u32 	%r349, [%rd232];
	shr.u32 	%r350, %r346, %r344;
	ld.shared.u32 	%r351, [_ZZ9kerneldekPjS_S_S_PcS_S_E1s+4];
	shl.b32 	%r352, %r351, %r22;
	or.b32  	%r353, %r352, %r350;
	sub.s32 	%r354, %r349, %r353;
	setp.lt.u32 	%p116, %r349, %r353;
	add.s32 	%r355, %r354, -1;
	setp.ge.u32 	%p117, %r355, %r349;
	selp.s32 	%r356, -1, 0, %p115;
	add.s32 	%r357, %r354, %r356;
	selp.u32 	%r358, -1, 0, %p116;
	selp.u32 	%r359, -1, 0, %p117;
	selp.b32 	%r360, %r359, %r358, %p115;
	and.b32  	%r361, %r360, 1;
	setp.eq.b32 	%p118, %r361, 1;
	st.global.u32 	[%rd24], %r357;
	ld.u32 	%r362, [%rd232+4];
	shr.u32 	%r363, %r351, %r344;
	ld.shared.u32 	%r364, [_ZZ9kerneldekPjS_S_S_PcS_S_E1s+8];
	shl.b32 	%r365, %r364, %r22;
	or.b32  	%r366, %r365, %r363;
	sub.s32 	%r367, %r362, %r366;
	setp.lt.u32 	%p119, %r362, %r366;
	add.s32 	%r368, %r367, -1;
	setp.ge.u32 	%p120, %r368, %r362;
	selp.s32 	%r369, -1, 0, %p118;
	add.s32 	%r370, %r367, %r369;
	selp.u32 	%r371, -1, 0, %p119;
	selp.u32 	%r372, -1, 0, %p120;
	selp.b32 	%r373, %r372, %r371, %p118;
	and.b32  	%r374, %r373, 1;
	setp.eq.b32 	%p121, %r374, 1;
	st.global.u32 	[%rd24+4], %r370;
	ld.u32 	%r375, [%rd232+8];
	shr.u32 	%r376, %r364, %r344;
	ld.shared.u32 	%r377, [_ZZ9kerneldekPjS_S_S_PcS_S_E1s+12];
	shl.b32 	%r378, %r377, %r22;
	or.b32  	%r379, %r378, %r376;
	sub.s32 	%r380, %r375, %r379;
	setp.lt.u32 	%p122, %r375, %r379;
	add.s32 	%r381, %r380, -1;
	setp.ge.u32 	%p123, %r381, %r375;
	selp.s32 	%r382, -1, 0, %p121;
	add.s32 	%r383, %r380, %r382;
	selp.u32 	%r384, -1, 0, %p122;
	selp.u32 	%r385, -1, 0, %p123;
	selp.b32 	%r386, %r385, %r384, %p121;
	and.b32  	%r387, %r386, 1;
	setp.eq.b32 	%p124, %r387, 1;
	st.global.u32 	[%rd24+8], %r383;
	ld.u32 	%r388, [%rd232+12];
	shr.u32 	%r389, %r377, %r344;
	sub.s32 	%r390, %r388, %r389;
	setp.lt.u32 	%p125, %r388, %r389;
	add.s32 	%r391, %r390, -1;
	setp.ge.u32 	%p126, %r391, %r388;
	selp.s32 	%r392, -1, 0, %p124;
	add.s32 	%r393, %r390, %r392;
	selp.u32 	%r394, -1, 0, %p125;
	selp.u32 	%r395, -1, 0, %p126;
	selp.b32 	%r396, %r395, %r394, %p124;
	and.b32  	%r397, %r396, 1;
	setp.eq.b32 	%p228, %r397, 1;
	st.global.u32 	[%rd24+12], %r393;
	bra.uni 	$L__BB0_78;
$L__BB0_143:
	sub.s32 	%r518, 33, %r635;
	add.s64 	%rd318, %rd32, %rd323;
	ld.u32 	%r519, [%rd318];
	ld.shared.u32 	%r520, [_ZZ9kerneldekPjS_S_S_PcS_S_E1s];
	shl.b32 	%r521, %r520, %r30;
	sub.s32 	%r522, %r519, %r521;
	setp.lt.u32 	%p183, %r519, %r521;
	st.global.u32 	[%rd325], %r522;
	add.s64 	%rd321, %rd32, %rd326;
	ld.u32 	%r523, [%rd321];
	shr.u32 	%r524, %r520, %r518;
	ld.shared.u32 	%r525, [_ZZ9kerneldekPjS_S_S_PcS_S_E1s+4];
	shl.b32 	%r526, %r525, %r30;
	or.b32  	%r527, %r526, %r524;
	sub.s32 	%r528, %r523, %r527;
	setp.lt.u32 	%p184, %r523, %r527;
	add.s32 	%r529, %r528, -1;
	setp.ge.u32 	%p185, %r529, %r523;
	selp.s32 	%r530, -1, 0, %p183;
	add.s32 	%r531, %r528, %r530;
	selp.u32 	%r532, -1, 0, %p184;
	selp.u32 	%r533, -1, 0, %p185;
	selp.b32 	%r534, %r533, %r532, %p183;
	and.b32  	%r535, %r534, 1;
	setp.eq.b32 	%p186, %r535, 1;
	add.s64 	%rd322, %rd1, %rd326;
	st.global.u32 	[%rd322], %r531;
	ld.u32 	%r536, [%rd321+4];
	shr.u32 	%r537, %r525, %r518;
	ld.shared.u32 	%r538, [_ZZ9kerneldekPjS_S_S_PcS_S_E1s+8];
	shl.b32 	%r539, %r538, %r30;
	or.b32  	%r540, %r539, %r537;
	sub.s32 	%r541, %r536, %r540;
	setp.lt.u32 	%p187, %r536, %r540;
	add.s32 	%r542, %r541, -1;
	setp.ge.u32 	%p188, %r542, %r536;
	selp.s32 	%r543, -1, 0, %p186;
	add.s32 	%r544, %r541, %r543;
	selp.u32 	%r545, -1, 0, %p187;
	selp.u32 	%r546, -1, 0, %p188;
	selp.b32 	%r547, %r546, %r545, %p186;
	and.b32  	%r548, %r547, 1;
	setp.eq.b32 	%p189, %r548, 1;
	st.global.u32 	[%rd322+4], %r544;
	ld.u32 	%r549, [%rd321+8];
	shr.u32 	%r550, %r538, %r518;
	ld.shared.u32 	%r551, [_ZZ9kerneldekPjS_S_S_PcS_S_E1s+12];
	shl.b32 	%r552, %r551, %r30;
	or.b32  	%r553, %r552, %r550;
	sub.s32 	%r554, %r549, %r553;
	setp.lt.u32 	%p190, %r549, %r553;
	add.s32 	%r555, %r554, -1;
	setp.ge.u32 	%p191, %r555, %r549;
	selp.s32 	%r556, -1, 0, %p189;
	add.s32 	%r557, %r554, %r556;
	selp.u32 	%r558, -1, 0, %p190;
	selp.u32 	%r559, -1, 0, %p191;
	selp.b32 	%r560, %r559, %r558, %p189;
	and.b32  	%r561, %r560, 1;
	setp.eq.b32 	%p192, %r561, 1;
	st.global.u32 	[%rd322+8], %r557;
	ld.u32 	%r562, [%rd321+12];
	shr.u32 	%r563, %r551, %r518;
	sub.s32 	%r564, %r562, %r563;
	setp.lt.u32 	%p193, %r562, %r563;
	add.s32 	%r565, %r564, -1;
	setp.ge.u32 	%p194, %r565, %r562;
	selp.s32 	%r566, -1, 0, %p192;
	add.s32 	%r567, %r564, %r566;
	selp.u32 	%r568, -1, 0, %p193;
	selp.u32 	%r569, -1, 0, %p194;
	selp.b32 	%r570, %r569, %r568, %p192;
	and.b32  	%r571, %r570, 1;
	setp.eq.b32 	%p230, %r571, 1;
	st.global.u32 	[%rd322+12], %r567;
	bra.uni 	$L__BB0_123;

}


// ===== COMPILED SASS (sm_100) =====

	.target	sm_100

	.elftype	@"ET_EXEC"


//--------------------- .note.nv.tkinfo           --------------------------
	.section	.note.nv.tkinfo,"",@"SHT_NOTE"
	.sectionflags	@"SHF_NOTE_NV_TKINFO"
	.tkinfo
        /*0018*/ 	.word	0x00000002
        /*0030*/ 	.string	""
        /*0030*/ 	.string	"ptxas"
        /*0030*/ 	.string	"Cuda compilation tools, release 13.0, V13.0.88"
        /*0030*/ 	.string	"Build cuda_13.0.r13.0/compiler.36424714_0"
        /*0030*/ 	.string	"-arch sm_100 -m 64 "



//--------------------- .note.nv.cuinfo           --------------------------
	.section	.note.nv.cuinfo,"",@"SHT_NOTE"
	.sectionflags	@"SHF_NOTE_NV_CUINFO"
        /*0018*/ 	.short	0x0002
        /*001a*/ 	.short	0x0064
        /*001c*/ 	.short	0x0082
	.zero		2


//--------------------- .nv.info                  --------------------------
	.section	.nv.info,"",@"SHT_CUDA_INFO"
	.align	4


	//----- nvinfo : EIATTR_REGCOUNT
	.align		4
        /*0000*/ 	.byte	0x04, 0x2f
        /*0002*/ 	.short	(.L_1 - .L_0)
	.align		4
.L_0:
        /*0004*/ 	.word	index@(_Z9kerneldekPjS_S_S_PcS_S_)
        /*0008*/ 	.word	0x00000020


	//----- nvinfo : EIATTR_FRAME_SIZE
	.align		4
.L_1:
        /*000c*/ 	.byte	0x04, 0x11
        /*000e*/ 	.short	(.L_3 - .L_2)
	.align		4
.L_2:
        /*0010*/ 	.word	index@(_Z9kerneldekPjS_S_S_PcS_S_)
        /*0014*/ 	.word	0x00000000


	//----- nvinfo : EIATTR_MIN_STACK_SIZE
	.align		4
.L_3:
        /*0018*/ 	.byte	0x04, 0x12
        /*001a*/ 	.short	(.L_5 - .L_4)
	.align		4
.L_4:
        /*001c*/ 	.word	index@(_Z9kerneldekPjS_S_S_PcS_S_)
        /*0020*/ 	.word	0x00000000
.L_5:


//--------------------- .nv.compat                --------------------------
	.section	.nv.compat,"",@"SHT_CUDA_COMPAT_INFO"
	.align	4
        /*0000*/ 	.byte	0x02, 0x09, 0x00, 0x00, 0x02, 0x02, 0x01, 0x00, 0x02, 0x05, 0x05, 0x00, 0x03, 0x07, 0x01, 0x01
        /*0010*/ 	.byte	0x02, 0x03, 0x00, 0x00, 0x02, 0x06, 0x01, 0x00, 0x04, 0x0b, 0x08, 0x00, 0x09, 0x00, 0x00, 0x00
        /*0020*/ 	.byte	0x00, 0x00, 0x00, 0x00


//--------------------- .nv.info._Z9kerneldekPjS_S_S_PcS_S_ --------------------------
	.section	.nv.info._Z9kerneldekPjS_S_S_PcS_S_,"",@"SHT_CUDA_INFO"
	.sectionflags	@""
	.align	4


	//----- nvinfo : EIATTR_CUDA_API_VERSION
	.align		4
        /*0000*/ 	.byte	0x04, 0x37
        /*0002*/ 	.short	(.L_7 - .L_6)
.L_6:
        /*0004*/ 	.word	0x00000082


	//----- nvinfo : EIATTR_KPARAM_INFO
	.align		4
.L_7:
        /*0008*/ 	.byte	0x04, 0x17
        /*000a*/ 	.short	(.L_9 - .L_8)
.L_8:
        /*000c*/ 	.word	0x00000000
        /*0010*/ 	.short	0x0006
        /*0012*/ 	.short	0x0030
        /*0014*/ 	.byte	0x00, 0xf5, 0x21, 0x00


	//----- nvinfo : EIATTR_KPARAM_INFO
	.align		4
.L_9:
        /*0018*/ 	.byte	0x04, 0x17
        /*001a*/ 	.short	(.L_11 - .L_10)
.L_10:
        /*001c*/ 	.word	0x00000000
        /*0020*/ 	.short	0x0005
        /*0022*/ 	.short	0x0028
        /*0024*/ 	.byte	0x00, 0xf5, 0x21, 0x00


	//----- nvinfo : EIATTR_KPARAM_INFO
	.align		4
.L_11:
        /*0028*/ 	.byte	0x04, 0x17
        /*002a*/ 	.short	(.L_13 - .L_12)
.L_12:
        /*002c*/ 	.word	0x00000000
        /*0030*/ 	.short	0x0004
        /*0032*/ 	.short	0x0020
        /*0034*/ 	.byte	0x00, 0xf5, 0x21, 0x00


	//----- nvinfo : EIATTR_KPARAM_INFO
	.align		4
.L_13:
        /*0038*/ 	.byte	0x04, 0x17
        /*003a*/ 	.short	(.L_15 - .L_14)
.L_14:
        /*003c*/ 	.word	0x00000000
        /*0040*/ 	.short	0x0003
        /*0042*/ 	.short	0x0018
        /*0044*/ 	.byte	0x00, 0xf5, 0x21, 0x00


	//----- nvinfo : EIATTR_KPARAM_INFO
	.align		4
.L_15:
        /*0048*/ 	.byte	0x04, 0x17
        /*004a*/ 	.short	(.L_17 - .L_16)
.L_16:
        /*004c*/ 	.word	0x00000000
        /*0050*/ 	.short	0x0002
        /*0052*/ 	.short	0x0010
        /*0054*/ 	.byte	0x00, 0xf5, 0x21, 0x00


	//----- nvinfo : EIATTR_KPARAM_INFO
	.align		4
.L_17:
        /*0058*/ 	.byte	0x04, 0x17
        /*005a*/ 	.short	(.L_19 - .L_18)
.L_18:
        /*005c*/ 	.word	0x00000000
        /*0060*/ 	.short	0x0001
        /*0062*/ 	.short	0x0008
        /*0064*/ 	.byte	0x00, 0xf5, 0x21, 0x00


	//----- nvinfo : EIATTR_KPARAM_INFO
	.align		4
.L_19:
        /*0068*/ 	.byte	0x04, 0x17
        /*006a*/ 	.short	(.L_21 - .L_20)
.L_20:
        /*006c*/ 	.word	0x00000000
        /*0070*/ 	.short	0x0000
        /*0072*/ 	.short	0x0000
        /*0074*/ 	.byte	0x00, 0xf5, 0x21, 0x00


	//----- nvinfo : EIATTR_SPARSE_MMA_MASK
	.align		4
.L_21:
        /*0078*/ 	.byte	0x03, 0x50
        /*007a*/ 	.short	0x0000


	//----- nvinfo : EIATTR_MAXREG_COUNT
	.align		4
        /*007c*/ 	.byte	0x03, 0x1b
        /*007e*/ 	.short	0x00ff


	//----- nvinfo : EIATTR_NUM_BARRIERS
	.align		4
        /*0080*/ 	.byte	0x02, 0x4c
        /*0082*/ 	.byte	0x01
	.zero		1


	//----- nvinfo : EIATTR_MERCURY_ISA_VERSION
	.align		4
        /*0084*/ 	.byte	0x03, 0x5f
        /*0086*/ 	.short	0x0101


	//----- nvinfo : EIATTR_VRC_CTA_INIT_COUNT
	.align		4
        /*0088*/ 	.byte	0x02, 0x4a
	.zero		1
	.zero		1


	//----- nvinfo : EIATTR_EXIT_INSTR_OFFSETS
	.align		4
        /*008c*/ 	.byte	0x04, 0x1c
        /*008e*/ 	.short	(.L_23 - .L_22)


	//   ....[0]....
.L_22:
        /*0090*/ 	.word	0x00006000


	//   ....[1]....
        /*0094*/ 	.word	0x00006280


	//   ....[2]....
        /*0098*/ 	.word	0x00006380


	//----- nvinfo : EIATTR_CRS_STACK_SIZE
	.align		4
.L_23:
        /*009c*/ 	.byte	0x04, 0x1e
        /*009e*/ 	.short	(.L_25 - .L_24)
.L_24:
        /*00a0*/ 	.word	0x00000000


	//----- nvinfo : EIATTR_CBANK_PARAM_SIZE
	.align		4
.L_25:
        /*00a4*/ 	.byte	0x03, 0x19
        /*00a6*/ 	.short	0x0038


	//----- nvinfo : EIATTR_PARAM_CBANK
	.align		4
        /*00a8*/ 	.byte	0x04, 0x0a
        /*00aa*/ 	.short	(.L_27 - .L_26)
	.align		4
.L_26:
        /*00ac*/ 	.word	index@(.nv.constant0._Z9kerneldekPjS_S_S_PcS_S_)
        /*00b0*/ 	.short	0x0380
        /*00b2*/ 	.short	0x0038


	//----- nvinfo : EIATTR_SW_WAR
	.align		4
.L_27:
        /*00b4*/ 	.byte	0x04, 0x36
        /*00b6*/ 	.short	(.L_29 - .L_28)
.L_28:
        /*00b8*/ 	.word	0x00000008
.L_29:


//--------------------- .nv.callgraph             --------------------------
	.section	.nv.callgraph,"",@"SHT_CUDA_CALLGRAPH"
	.align	4
	.sectionentsize	8
	.align		4
        /*0000*/ 	.word	0x00000000
	.align		4
        /*0004*/ 	.word	0xffffffff
	.align		4
        /*0008*/ 	.word	0x00000000
	.align		4
        /*000c*/ 	.word	0xfffffffe
	.align		4
        /*0010*/ 	.word	0x00000000
	.align		4
        /*0014*/ 	.word	0xfffffffd
	.align		4
        /*0018*/ 	.word	0x00000000
	.align		4
        /*001c*/ 	.word	0xfffffffc


//--------------------- .text._Z9kerneldekPjS_S_S_PcS_S_ --------------------------
	.section	.text._Z9kerneldekPjS_S_S_PcS_S_,"ax",@progbits
	.align	128
        .global         _Z9kerneldekPjS_S_S_PcS_S_
        .type           _Z9kerneldekPjS_S_S_PcS_S_,@function
        .size           _Z9kerneldekPjS_S_S_PcS_S_,(.L_x_121 - _Z9kerneldekPjS_S_S_PcS_S_)
        .other          _Z9kerneldekPjS_S_S_PcS_S_,@"STO_CUDA_ENTRY STV_DEFAULT"
_Z9kerneldekPjS_S_S_PcS_S_:
.text._Z9kerneldekPjS_S_S_PcS_S_:
[----:B------:R-:W-:Y:S01]  /*0000*/  LDC R1, c[0x0][0x37c] ;  /* 0x0000df00ff017b82 */ /* 0x000fe20000000800 */
[----:B------:R-:W0:Y:S07]  /*0010*/  S2R R6, SR_TID.X ;  /* 0x0000000000067919 */ /* 0x000e2e0000002100 */
[----:B------:R-:W0:Y:S01]  /*0020*/  S2UR UR4, SR_CTAID.X ;  /* 0x00000000000479c3 */ /* 0x000e220000002500 */
[----:B------:R-:W1:Y:S07]  /*0030*/  LDCU.64 UR6, c[0x0][0x358] ;  /* 0x00006b00ff0677ac */ /* 0x000e6e0008000a00 */
[----:B------:R-:W0:Y:S08]  /*0040*/  LDC R3, c[0x0][0x360] ;  /* 0x0000d800ff037b82 */ /* 0x000e300000000800 */
[----:B------:R-:W1:Y:S08]  /*0050*/  LDC.64 R16, c[0x0][0x380] ;  /* 0x0000e000ff107b82 */ /* 0x000e700000000a00 */
[----:B------:R-:W2:Y:S08]  /*0060*/  LDC.64 R12, c[0x0][0x390] ;  /* 0x0000e400ff0c7b82 */ /* 0x000eb00000000a00 */
[----:B------:R-:W3:Y:S01]  /*0070*/  LDC.64 R14, c[0x0][0x388] ;  /* 0x0000e200ff0e7b82 */ /* 0x000ee20000000a00 */
[----:B0-----:R-:W-:-:S04]  /*0080*/  IMAD R0, R3, UR4, R6 ;  /* 0x0000000403007c24 */ /* 0x001fc8000f8e0206 */
[----:B------:R-:W-:Y:S01]  /*0090*/  IMAD.SHL.U32 R2, R0, 0x8, RZ ;  /* 0x0000000800027824 */ /* 0x000fe200078e00ff */
[----:B-1----:R-:W4:Y:S04]  /*00a0*/  LDG.E R10, desc[UR6][R16.64] ;  /* 0x00000006100a7981 */ /* 0x002f28000c1e1900 */
[----:B------:R-:W5:Y:S01]  /*00b0*/  LDG.E R26, desc[UR6][R16.64+0x4] ;  /* 0x00000406101a7981 */ /* 0x000f62000c1e1900 */
[----:B--2---:R-:W-:-:S03]  /*00c0*/  IMAD.WIDE R12, R2, 0x4, R12 ;  /* 0x00000004020c7825 */ /* 0x004fc600078e020c */
[----:B------:R-:W2:Y:S04]  /*00d0*/  LDG.E R22, desc[UR6][R16.64+0x8] ;  /* 0x0000080610167981 */ /* 0x000ea8000c1e1900 */
[----:B------:R-:W5:Y:S04]  /*00e0*/  LDG.E R19, desc[UR6][R12.64] ;  /* 0x000000060c137981 */ /* 0x000f68000c1e1900 */
[----:B---3--:R-:W3:Y:S04]  /*00f0*/  LDG.E R18, desc[UR6][R14.64] ;  /* 0x000000060e127981 */ /* 0x008ee8000c1e1900 */
[----:B------:R-:W2:Y:S04]  /*0100*/  LDG.E R29, desc[UR6][R12.64+0x10] ;  /* 0x000010060c1d7981 */ /* 0x000ea8000c1e1900 */
[----:B------:R-:W2:Y:S04]  /*0110*/  LDG.E R28, desc[UR6][R14.64+0x4] ;  /* 0x000004060e1c7981 */ /* 0x000ea8000c1e1900 */
[----:B------:R-:W2:Y:S04]  /*0120*/  LDG.E R25, desc[UR6][R12.64+0x4] ;  /* 0x000004060c197981 */ /* 0x000ea8000c1e1900 */
[----:B------:R-:W2:Y:S04]  /*0130*/  LDG.E R27, desc[UR6][R12.64+0x14] ;  /* 0x000014060c1b7981 */ /* 0x000ea8000c1e1900 */
[----:B------:R-:W2:Y:S04]  /*0140*/  LDG.E R24, desc[UR6][R14.64+0x8] ;  /* 0x000008060e187981 */ /* 0x000ea8000c1e1900 */
[----:B------:R-:W2:Y:S04]  /*0150*/  LDG.E R11, desc[UR6][R12.64+0x8] ;  /* 0x000008060c0b7981 */ /* 0x000ea8000c1e1900 */
[----:B------:R-:W2:Y:S04]  /*0160*/  LDG.E R23, desc[UR6][R12.64+0x18] ;  /* 0x000018060c177981 */ /* 0x000ea8000c1e1900 */
[----:B------:R-:W2:Y:S04]  /*0170*/  LDG.E R8, desc[UR6][R16.64+0xc] ;  /* 0x00000c0610087981 */ /* 0x000ea8000c1e1900 */
[----:B------:R0:W2:Y:S04]  /*0180*/  LDG.E R20, desc[UR6][R14.64+0xc] ;  /* 0x00000c060e147981 */ /* 0x0000a8000c1e1900 */
[----:B------:R-:W2:Y:S04]  /*0190*/  LDG.E R9, desc[UR6][R12.64+0xc] ;  /* 0x00000c060c097981 */ /* 0x000ea8000c1e1900 */
[----:B------:R1:W2:Y:S01]  /*01a0*/  LDG.E R7, desc[UR6][R12.64+0x1c] ;  /* 0x00001c060c077981 */ /* 0x0002a2000c1e1900 */
[----:B------:R-:W1:Y:S01]  /*01b0*/  S2R R4, SR_CgaCtaId ;  /* 0x0000000000047919 */ /* 0x000e620000008800 */
[----:B0-----:R-:W0:Y:S01]  /*01c0*/  S2R R14, SR_SWINHI ;  /* 0x00000000000e7919 */ /* 0x001e220000002f00 */
[----:B------:R-:W-:-:S05]  /*01d0*/  MOV R3, 0x400 ;  /* 0x0000040000037802 */ /* 0x000fca0000000f00 */
[C---:B------:R-:W-:Y:S02]  /*01e0*/  VIADD R21, R3.reuse, 0x2800 ;  /* 0x0000280003157836 */ /* 0x040fe40000000000 */
[C---:B------:R-:W-:Y:S02]  /*01f0*/  VIADD R17, R3.reuse, 0x800 ;  /* 0x0000080003117836 */ /* 0x040fe40000000000 */
[C---:B------:R-:W-:Y:S02]  /*0200*/  VIADD R16, R3.reuse, 0x1800 ;  /* 0x0000180003107836 */ /* 0x040fe40000000000 */
[----:B-1----:R-:W-:Y:S01]  /*0210*/  VIADD R13, R3, 0x1000 ;  /* 0x00001000030d7836 */ /* 0x002fe20000000000 */
[C---:B------:R-:W-:Y:S02]  /*0220*/  LEA R5, R4.reuse, R3, 0x18 ;  /* 0x0000000304057211 */ /* 0x040fe400078ec0ff */
[C---:B------:R-:W-:Y:S02]  /*0230*/  LEA R15, R4.reuse, R21, 0x18 ;  /* 0x00000015040f7211 */ /* 0x040fe400078ec0ff */
[----:B------:R-:W-:-:S02]  /*0240*/  LEA R21, R4, R17, 0x18 ;  /* 0x0000001104157211 */ /* 0x000fc400078ec0ff */
[C---:B------:R-:W-:Y:S02]  /*0250*/  LEA R3, R4.reuse, R16, 0x18 ;  /* 0x0000001004037211 */ /* 0x040fe400078ec0ff */
[----:B------:R-:W-:Y:S01]  /*0260*/  LEA R4, R4, R13, 0x18 ;  /* 0x0000000d04047211 */ /* 0x000fe200078ec0ff */
[C---:B------:R-:W-:Y:S02]  /*0270*/  IMAD.SHL.U32 R13, R6.reuse, 0x4, RZ ;  /* 0x00000004060d7824 */ /* 0x040fe400078e00ff */
[C---:B------:R-:W-:Y:S02]  /*0280*/  IMAD.SHL.U32 R17, R6.reuse, 0x8, RZ ;  /* 0x0000000806117824 */ /* 0x040fe400078e00ff */
[C---:B------:R-:W-:Y:S01]  /*0290*/  IMAD R3, R6.reuse, 0x10, R3 ;  /* 0x0000001006037824 */ /* 0x040fe200078e0203 */
[----:B----4-:R1:W-:Y:S02]  /*02a0*/  STS [R5+0x2800], R10 ;  /* 0x0028000a05007388 */ /* 0x0103e40000000800 */
[----:B-1----:R-:W-:-:S02]  /*02b0*/  IMAD R10, R6, 0x10, R15 ;  /* 0x00000010060a7824 */ /* 0x002fc400078e020f */
[----:B---3--:R1:W-:Y:S04]  /*02c0*/  STS [R5+0x2810], R18 ;  /* 0x0028101205007388 */ /* 0x0083e80000000800 */
[----:B-----5:R0:W-:Y:S01]  /*02d0*/  STS [R10+0x2020], R19 ;  /* 0x002020130a007388 */ /* 0x0201e20000000800 */
[----:B-1----:R-:W-:Y:S02]  /*02e0*/  MOV R18, R15 ;  /* 0x0000000f00127202 */ /* 0x002fe40000000f00 */
[----:B0-----:R-:W-:Y:S01]  /*02f0*/  MOV R19, R14 ;  /* 0x0000000e00137202 */ /* 0x001fe20000000f00 */
[----:B--2---:R-:W-:Y:S02]  /*0300*/  STS [R10+0x2820], R29 ;  /* 0x0028201d0a007388 */ /* 0x004fe40000000800 */
[----:B------:R-:W-:-:S02]  /*0310*/  IMAD.WIDE.U32 R14, R13, 0x4, R18 ;  /* 0x000000040d0e7825 */ /* 0x000fc400078e0012 */
[----:B------:R0:W-:Y:S02]  /*0320*/  STS [R5+0x2804], R26 ;  /* 0x0028041a05007388 */ /* 0x0001e40000000800 */
[----:B------:R-:W-:Y:S02]  /*0330*/  IMAD.WIDE.U32 R18, R17, 0x4, R18 ;  /* 0x0000000411127825 */ /* 0x000fe400078e0012 */
[----:B------:R-:W-:Y:S01]  /*0340*/  STS [R5+0x2814], R28 ;  /* 0x0028141c05007388 */ /* 0x000fe20000000800 */
[C---:B------:R-:W-:Y:S02]  /*0350*/  IADD3 R12, P0, PT, R14.reuse, 0x2020, RZ ;  /* 0x000020200e0c7810 */ /* 0x040fe40007f1e0ff */
[----:B------:R-:W-:Y:S01]  /*0360*/  IADD3 R14, P1, PT, R14, 0x2820, RZ ;  /* 0x000028200e0e7810 */ /* 0x000fe20007f3e0ff */
[----:B------:R1:W-:Y:S01]  /*0370*/  STS [R10+0x2024], R25 ;  /* 0x002024190a007388 */ /* 0x0003e20000000800 */
[C---:B------:R-:W-:Y:S01]  /*0380*/  IADD3 R16, P2, PT, R18.reuse, 0x20, RZ ;  /* 0x0000002012107810 */ /* 0x040fe20007f5e0ff */
[----:B0-----:R-:W-:Y:S01]  /*0390*/  IMAD.MOV.U32 R26, RZ, RZ, 0x4 ;  /* 0x00000004ff1a7424 */ /* 0x001fe200078e00ff */
[----:B------:R-:W-:Y:S01]  /*03a0*/  IADD3 R18, P3, PT, R18, 0x1020, RZ ;  /* 0x0000102012127810 */ /* 0x000fe20007f7e0ff */
[----:B------:R0:W-:Y:S01]  /*03b0*/  STS [R10+0x2824], R27 ;  /* 0x0028241b0a007388 */ /* 0x0001e20000000800 */
[----:B------:R-:W-:-:S03]  /*03c0*/  IMAD.X R13, RZ, RZ, R15, P0 ;  /* 0x000000ffff0d7224 */ /* 0x000fc600000e060f */
[----:B------:R-:W-:Y:S01]  /*03d0*/  STS [R5+0x2808], R22 ;  /* 0x0028081605007388 */ /* 0x000fe20000000800 */
[C---:B-1----:R-:W-:Y:S02]  /*03e0*/  IMAD R25, R6.reuse, 0x10, R21 ;  /* 0x0000001006197824 */ /* 0x042fe400078e0215 */
[----:B------:R-:W-:Y:S01]  /*03f0*/  IMAD R21, R6, 0x10, R5 ;  /* 0x0000001006157824 */ /* 0x000fe200078e0205 */
[----:B------:R-:W-:Y:S01]  /*0400*/  STS [R5+0x2818], R24 ;  /* 0x0028181805007388 */ /* 0x000fe20000000800 */
[----:B------:R-:W-:-:S03]  /*0410*/  IMAD.X R15, RZ, RZ, R15, P1 ;  /* 0x000000ffff0f7224 */ /* 0x000fc600008e060f */
[----:B------:R-:W-:Y:S01]  /*0420*/  STS [R10+0x2028], R11 ;  /* 0x0020280b0a007388 */ /* 0x000fe20000000800 */
[----:B------:R-:W-:-:S03]  /*0430*/  IMAD.X R17, RZ, RZ, R19, P2 ;  /* 0x000000ffff117224 */ /* 0x000fc600010e0613 */
[----:B------:R-:W-:Y:S01]  /*0440*/  STS [R10+0x2828], R23 ;  /* 0x002828170a007388 */ /* 0x000fe20000000800 */
[----:B------:R-:W-:-:S03]  /*0450*/  IMAD.X R19, RZ, RZ, R19, P3 ;  /* 0x000000ffff137224 */ /* 0x000fc600018e0613 */
[----:B------:R-:W-:Y:S01]  /*0460*/  STS [R5+0x280c], R8 ;  /* 0x00280c0805007388 */ /* 0x000fe20000000800 */
[----:B0-----:R-:W-:-:S03]  /*0470*/  IMAD R27, R6, 0x10, R4 ;  /* 0x00000010061b7824 */ /* 0x001fc600078e0204 */
[----:B------:R-:W-:Y:S04]  /*0480*/  STS [R5+0x281c], R20 ;  /* 0x00281c1405007388 */ /* 0x000fe80000000800 */
[----:B------:R-:W-:Y:S04]  /*0490*/  STS [R10+0x202c], R9 ;  /* 0x00202c090a007388 */ /* 0x000fe80000000800 */
[----:B------:R0:W-:Y:S04]  /*04a0*/  STS [R10+0x282c], R7 ;  /* 0x00282c070a007388 */ /* 0x0001e80000000800 */
[----:B------:R-:W-:Y:S04]  /*04b0*/  STS.U8 [R21], R26 ;  /* 0x0000001a15007388 */ /* 0x000fe80000000000 */
[----:B------:R-:W-:Y:S04]  /*04c0*/  STS.U8 [R25], R26 ;  /* 0x0000001a19007388 */ /* 0x000fe80000000000 */
[----:B------:R-:W-:Y:S04]  /*04d0*/  STS.64 [R21+0x8], R12 ;  /* 0x0000080c15007388 */ /* 0x000fe80000000a00 */
[----:B------:R1:W-:Y:S04]  /*04e0*/  STS.64 [R25+0x8], R14 ;  /* 0x0000080e19007388 */ /* 0x0003e80000000a00 */
[----:B------:R-:W-:Y:S04]  /*04f0*/  STS.64 [R3+0x8], R16 ;  /* 0x0000081003007388 */ /* 0x000fe80000000a00 */
[----:B------:R-:W-:Y:S01]  /*0500*/  STS.64 [R27+0x8], R18 ;  /* 0x000008121b007388 */ /* 0x000fe20000000a00 */
[----:B------:R-:W-:Y:S01]  /*0510*/  BAR.SYNC.DEFER_BLOCKING 0x0 ;  /* 0x0000000000007b1d */ /* 0x000fe20000010000 */
[----:B------:R-:W-:-:S02]  /*0520*/  IMAD.MOV.U32 R4, RZ, RZ, 0x1 ;  /* 0x00000001ff047424 */ /* 0x000fc400078e00ff */
[----:B0-----:R-:W-:-:S05]  /*0530*/  IMAD.MOV.U32 R7, RZ, RZ, 0x1 ;  /* 0x00000001ff077424 */ /* 0x001fca00078e00ff */
[----:B-1----:R-:W0:Y:S01]  /*0540*/  LDC.64 R14, c[0x0][0x3a8] ;  /* 0x0000ea00ff0e7b82 */ /* 0x002e220000000a00 */
[----:B------:R-:W1:Y:S01]  /*0550*/  LDS.64 R22, [R3+0x8] ;  /* 0x0000080003167984 */ /* 0x000e620000000a00 */
[----:B------:R-:W-:-:S05]  /*0560*/  PRMT R9, R4, 0x7610, R9 ;  /* 0x0000761004097816 */ /* 0x000fca0000000009 */
[----:B------:R-:W-:Y:S04]  /*0570*/  STS.U8 [R3], R9 ;  /* 0x0000000903007388 */ /* 0x000fe80000000000 */
[----:B-1----:R-:W-:Y:S04]  /*0580*/  ST.E desc[UR6][R22.64], R7 ;  /* 0x0000000716007985 */ /* 0x002fe8000c101906 */
[----:B------:R-:W1:Y:S04]  /*0590*/  LDS R5, [R5+0x281c] ;  /* 0x00281c0005057984 */ /* 0x000e680000000800 */
[----:B------:R-:W2:Y:S01]  /*05a0*/  LDS.U8 R8, [R3] ;  /* 0x0000000003087984 */ /* 0x000ea20000000000 */
[----:B-1----:R-:W-:-:S06]  /*05b0*/  SHF.R.U32.HI R6, RZ, 0x1, R5 ;  /* 0x00000001ff067819 */ /* 0x002fcc0000011605 */
[----:B------:R-:W1:Y:S02]  /*05c0*/  FLO.U32 R6, R6 ;  /* 0x0000000600067300 */ /* 0x000e6400000e0000 */
[----:B-1----:R-:W-:-:S05]  /*05d0*/  IADD3 R4, PT, PT, -R6, 0x1f, RZ ;  /* 0x0000001f06047810 */ /* 0x002fca0007ffe1ff */
[----:B------:R-:W-:-:S05]  /*05e0*/  IMAD.MOV R4, RZ, RZ, -R4 ;  /* 0x000000ffff047224 */ /* 0x000fca00078e0a04 */
[----:B------:R-:W-:Y:S02]  /*05f0*/  PRMT R4, R4, 0x7710, RZ ;  /* 0x0000771004047816 */ /* 0x000fe400000000ff */
[----:B------:R-:W-:-:S03]  /*0600*/  ISETP.NE.AND P0, PT, R5, RZ, PT ;  /* 0x000000ff0500720c */ /* 0x000fc60003f05270 */
[----:B------:R-:W-:Y:S02]  /*0610*/  VIADD R4, R4, 0x81 ;  /* 0x0000008104047836 */ /* 0x000fe40000000000 */
[----:B0-----:R-:W-:-:S03]  /*0620*/  IMAD.WIDE R14, R2, 0x4, R14 ;  /* 0x00000004020e7825 */ /* 0x001fc600078e020e */
[----:B------:R-:W-:Y:S02]  /*0630*/  SEL R7, R4, 0x60, P0 ;  /* 0x0000006004077807 */ /* 0x000fe40000000000 */
[----:B--2---:R-:W-:-:S07]  /*0640*/  PRMT R4, R8, 0x7610, R4 ;  /* 0x0000761008047816 */ /* 0x004fce0000000004 */
.L_x_75:
[----:B0-----:R-:W0:Y:S01]  /*0650*/  S2R R5, SR_TID.X ;  /* 0x0000000000057919 */ /* 0x001e220000002100 */
[----:B-1----:R-:W1:Y:S01]  /*0660*/  S2UR UR5, SR_CgaCtaId ;  /* 0x00000000000579c3 */ /* 0x002e620000008800 */
[----:B------:R-:W-:Y:S01]  /*0670*/  UMOV UR4, 0x400 ;  /* 0x0000040000047882 */ /* 0x000fe20000000000 */
[----:B------:R-:W-:Y:S01]  /*0680*/  LOP3.LUT P0, R20, R4, 0xff, RZ, 0xc0, !PT ;  /* 0x000000ff04147812 */ /* 0x000fe2000780c0ff */
[----:B------:R-:W-:Y:S01]  /*0690*/  UIADD3 UR4, UPT, UPT, UR4, 0x1000, URZ ;  /* 0x0000100004047890 */ /* 0x000fe2000fffe0ff */
[----:B------:R-:W-:Y:S11]  /*06a0*/  BSSY.RECONVERGENT B0, `(.L_x_0) ;  /* 0x00000cf000007945 */ /* 0x000ff60003800200 */
[----:B------:R-:W-:Y:S01]  /*06b0*/  @!P0 PRMT R6, RZ, 0x7610, R6 ;  /* 0x00007610ff068816 */ /* 0x000fe20000000006 */
[----:B-1----:R-:W-:-:S06]  /*06c0*/  ULEA UR4, UR5, UR4, 0x18 ;  /* 0x0000000405047291 */ /* 0x002fcc000f8ec0ff */
[----:B0-----:R-:W-:-:S05]  /*06d0*/  LEA R5, R5, UR4, 0x4 ;  /* 0x0000000405057c11 */ /* 0x001fca000f8e20ff */
[----:B------:R0:W-:Y:S01]  /*06e0*/  @!P0 STS.U8 [R5], RZ ;  /* 0x000000ff05008388 */ /* 0x0001e20000000000 */
[----:B---34-:R-:W-:Y:S05]  /*06f0*/  @!P0 BRA `(.L_x_1) ;  /* 0x0000000c00248947 */ /* 0x018fea0003800000 */
[----:B------:R-:W-:Y:S01]  /*0700*/  IMAD.SHL.U32 R8, R4, 0x2, RZ ;  /* 0x0000000204087824 */ /* 0x000fe200078e00ff */
[----:B------:R-:W-:Y:S04]  /*0710*/  BSSY.RECONVERGENT B1, `(.L_x_2) ;  /* 0x0000028000017945 */ /* 0x000fe80003800200 */
[----:B------:R1:W-:Y:S01]  /*0720*/  STS.U8 [R5], R8 ;  /* 0x0000000805007388 */ /* 0x0003e20000000000 */
[----:B------:R-:W-:-:S04]  /*0730*/  PRMT R6, R8, 0x8880, RZ ;  /* 0x0000888008067816 */ /* 0x000fc800000000ff */
[----:B------:R-:W-:-:S13]  /*0740*/  ISETP.GE.AND P0, PT, R6, 0x1, PT ;  /* 0x000000010600780c */ /* 0x000fda0003f06270 */
[----:B-1----:R-:W-:Y:S05]  /*0750*/  @!P0 BRA `(.L_x_3) ;  /* 0x00000000008c8947 */ /* 0x002fea0003800000 */
[----:B------:R-:W-:Y:S01]  /*0760*/  LOP3.LUT R6, R8, 0xff, RZ, 0xc0, !PT ;  /* 0x000000ff08067812 */ /* 0x000fe200078ec0ff */
[----:B------:R-:W-:Y:S01]  /*0770*/  BSSY.RECONVERGENT B2, `(.L_x_4) ;  /* 0x000001a000027945 */ /* 0x000fe20003800200 */
[----:B------:R-:W-:Y:S02]  /*0780*/  LOP3.LUT R9, R4, 0x1, RZ, 0xc0, !PT ;  /* 0x0000000104097812 */ /* 0x000fe400078ec0ff */
[----:B------:R-:W-:Y:S02]  /*0790*/  ISETP.GE.U32.AND P0, PT, R6, 0x4, PT ;  /* 0x000000040600780c */ /* 0x000fe40003f06070 */
[----:B------:R-:W-:Y:S02]  /*07a0*/  ISETP.NE.U32.AND P1, PT, R9, 0x1, PT ;  /* 0x000000010900780c */ /* 0x000fe40003f25070 */
[----:B------:R-:W-:-:S09]  /*07b0*/  PRMT R6, RZ, 0x7610, R6 ;  /* 0x00007610ff067816 */ /* 0x000fd20000000006 */
[----:B------:R-:W-:Y:S05]  /*07c0*/  @!P0 BRA `(.L_x_5) ;  /* 0x0000000000508947 */ /* 0x000fea0003800000 */
[----:B------:R-:W-:Y:S02]  /*07d0*/  LOP3.LUT R6, R8, 0x7c, RZ, 0xc0, !PT ;  /* 0x0000007c08067812 */ /* 0x000fe400078ec0ff */
[----:B------:R-:W-:Y:S02]  /*07e0*/  PRMT R9, RZ, 0x7610, R9 ;  /* 0x00007610ff097816 */ /* 0x000fe40000000009 */
[----:B------:R-:W-:-:S07]  /*07f0*/  PRMT R8, R6, 0x9910, RZ ;  /* 0x0000991006087816 */ /* 0x000fce00000000ff */
.L_x_6:
[----:B-1----:R-:W1:Y:S01]  /*0800*/  LDS.64 R10, [R5+0x8] ;  /* 0x00000800050a7984 */ /* 0x002e620000000a00 */
[C---:B------:R-:W-:Y:S01]  /*0810*/  LOP3.LUT R21, R9.reuse, 0xff, RZ, 0xc0, !PT ;  /* 0x000000ff09157812 */ /* 0x040fe200078ec0ff */
[----:B------:R-:W-:-:S04]  /*0820*/  VIADD R9, R9, 0x4 ;  /* 0x0000000409097836 */ /* 0x000fc80000000000 */
[----:B-1----:R-:W-:-:S05]  /*0830*/  IMAD.WIDE.U32 R10, R21, 0x4, R10 ;  /* 0x00000004150a7825 */ /* 0x002fca00078e000a */
[----:B------:R1:W-:Y:S04]  /*0840*/  ST.E desc[UR6][R10.64], RZ ;  /* 0x000000ff0a007985 */ /* 0x0003e8000c101906 */
[----:B------:R-:W2:Y:S01]  /*0850*/  LDS.64 R12, [R5+0x8] ;  /* 0x00000800050c7984 */ /* 0x000ea20000000a00 */
[----:B-1----:R-:W-:-:S04]  /*0860*/  LOP3.LUT R11, R9, 0xff, RZ, 0xc0, !PT ;  /* 0x000000ff090b7812 */ /* 0x002fc800078ec0ff */
[----:B------:R-:W-:Y:S01]  /*0870*/  ISETP.NE.AND P0, PT, R11, R8, PT ;  /* 0x000000080b00720c */ /* 0x000fe20003f05270 */
[----:B--2---:R-:W-:-:S05]  /*0880*/  IMAD.WIDE.U32 R12, R21, 0x4, R12 ;  /* 0x00000004150c7825 */ /* 0x004fca00078e000c */
[----:B------:R-:W-:Y:S04]  /*0890*/  ST.E desc[UR6][R12.64+0x4], RZ ;  /* 0x000004ff0c007985 */ /* 0x000fe8000c101906 */
[----:B------:R-:W1:Y:S02]  /*08a0*/  LDS.64 R16, [R5+0x8] ;  /* 0x0000080005107984 */ /* 0x000e640000000a00 */
[----:B-1----:R-:W-:-:S05]  /*08b0*/  IMAD.WIDE.U32 R16, R21, 0x4, R16 ;  /* 0x0000000415107825 */ /* 0x002fca00078e0010 */
[----:B------:R-:W-:Y:S04]  /*08c0*/  ST.E desc[UR6][R16.64+0x8], RZ ;  /* 0x000008ff10007985 */ /* 0x000fe8000c101906 */
[----:B------:R-:W1:Y:S02]  /*08d0*/  LDS.64 R18, [R5+0x8] ;  /* 0x0000080005127984 */ /* 0x000e640000000a00 */
[----:B-1----:R-:W-:-:S05]  /*08e0*/  IMAD.WIDE.U32 R18, R21, 0x4, R18 ;  /* 0x0000000415127825 */ /* 0x002fca00078e0012 */
[----:B------:R1:W-:Y:S01]  /*08f0*/  ST.E desc[UR6][R18.64+0xc], RZ ;  /* 0x00000cff12007985 */ /* 0x0003e2000c101906 */
[----:B------:R-:W-:Y:S05]  /*0900*/  @P0 BRA `(.L_x_6) ;  /* 0xfffffffc00bc0947 */ /* 0x000fea000383ffff */
.L_x_5:
[----:B------:R-:W-:Y:S05]  /*0910*/  BSYNC.RECONVERGENT B2 ;  /* 0x0000000000027941 */ /* 0x000fea0003800200 */
.L_x_4:
[----:B------:R-:W2:Y:S01]  /*0920*/  @!P1 LDS.64 R8, [R5+0x8] ;  /* 0x0000080005089984 */ /* 0x000ea20000000a00 */
[----:B------:R-:W-:-:S05]  /*0930*/  @!P1 LOP3.LUT R13, R6, 0xffff, RZ, 0xc0, !PT ;  /* 0x0000ffff060d9812 */ /* 0x000fca00078ec0ff */
[----:B--2---:R-:W-:-:S05]  /*0940*/  @!P1 IMAD.WIDE.U32 R8, R13, 0x4, R8 ;  /* 0x000000040d089825 */ /* 0x004fca00078e0008 */
[----:B------:R-:W-:Y:S04]  /*0950*/  @!P1 ST.E desc[UR6][R8.64], RZ ;  /* 0x000000ff08009985 */ /* 0x000fe8000c101906 */
[----:B------:R-:W2:Y:S02]  /*0960*/  @!P1 LDS.64 R10, [R5+0x8] ;  /* 0x00000800050a9984 */ /* 0x000ea40000000a00 */
[----:B--2---:R-:W-:-:S05]  /*0970*/  @!P1 IMAD.WIDE.U32 R10, R13, 0x4, R10 ;  /* 0x000000040d0a9825 */ /* 0x004fca00078e000a */
[----:B------:R2:W-:Y:S02]  /*0980*/  @!P1 ST.E desc[UR6][R10.64+0x4], RZ ;  /* 0x000004ff0a009985 */ /* 0x0005e4000c101906 */
.L_x_3:
[----:B------:R-:W-:Y:S05]  /*0990*/  BSYNC.RECONVERGENT B1 ;  /* 0x0000000000017941 */ /* 0x000fea0003800200 */
.L_x_2:
[----:B------:R-:W-:Y:S01]  /*09a0*/  PRMT R6, R4, 0x8880, RZ ;  /* 0x0000888004067816 */ /* 0x000fe200000000ff */
[----:B------:R-:W-:Y:S03]  /*09b0*/  BSSY.RECONVERGENT B1, `(.L_x_7) ;  /* 0x0000094000017945 */ /* 0x000fe60003800200 */
[----:B------:R-:W-:-:S13]  /*09c0*/  ISETP.GE.AND P0, PT, R6, 0x1, PT ;  /* 0x000000010600780c */ /* 0x000fda0003f06270 */
[----:B------:R-:W-:Y:S05]  /*09d0*/  @!P0 BRA `(.L_x_8) ;  /* 0x0000000800448947 */ /* 0x000fea0003800000 */
[----:B------:R-:W-:Y:S02]  /*09e0*/  ISETP.GE.U32.AND P0, PT, R20, 0x4, PT ;  /* 0x000000041400780c */ /* 0x000fe40003f06070 */
[C---:B------:R-:W-:Y:S02]  /*09f0*/  LOP3.LUT R6, R4.reuse, 0x3, RZ, 0xc0, !PT ;  /* 0x0000000304067812 */ /* 0x040fe400078ec0ff */
[----:B------:R-:W-:Y:S02]  /*0a00*/  LOP3.LUT R8, R4, 0x7c, RZ, 0xc0, !PT ;  /* 0x0000007c04087812 */ /* 0x000fe400078ec0ff */
[----:B------:R-:W-:-:S07]  /*0a10*/  PRMT R9, RZ, 0x7610, R9 ;  /* 0x00007610ff097816 */ /* 0x000fce0000000009 */
.L_x_17:
[----:B------:R-:W3:Y:S01]  /*0a20*/  LDS.64 R12, [R3+0x8] ;  /* 0x00000800030c7984 */ /* 0x000ee20000000a00 */
[----:B--2---:R-:W-:-:S05]  /*0a30*/  LOP3.LUT R10, R9, 0xff, RZ, 0xc0, !PT ;  /* 0x000000ff090a7812 */ /* 0x004fca00078ec0ff */
[----:B---3--:R-:W-:-:S05]  /*0a40*/  IMAD.WIDE.U32 R12, R10, 0x4, R12 ;  /* 0x000000040a0c7825 */ /* 0x008fca00078e000c */
[----:B------:R-:W2:Y:S01]  /*0a50*/  LD.E R11, desc[UR6][R12.64] ;  /* 0x000000060c0b7980 */ /* 0x000ea2000c101900 */
[----:B------:R-:W-:Y:S01]  /*0a60*/  BSSY.RECONVERGENT B2, `(.L_x_9) ;  /* 0x0000081000027945 */ /* 0x000fe20003800200 */
[----:B--2---:R-:W-:-:S13]  /*0a70*/  ISETP.NE.AND P1, PT, R11, RZ, PT ;  /* 0x000000ff0b00720c */ /* 0x004fda0003f25270 */
[----:B----4-:R-:W-:Y:S05]  /*0a80*/  @!P1 BRA `(.L_x_10) ;  /* 0x0000000400f89947 */ /* 0x010fea0003800000 */
[----:B------:R-:W-:Y:S01]  /*0a90*/  BSSY.RECONVERGENT B3, `(.L_x_11) ;  /* 0x0000040000037945 */ /* 0x000fe20003800200 */
[----:B------:R-:W-:Y:S01]  /*0aa0*/  PRMT R16, RZ, 0x7610, R16 ;  /* 0x00007610ff107816 */ /* 0x000fe20000000010 */
[----:B-1----:R-:W-:Y:S02]  /*0ab0*/  IMAD.MOV.U32 R18, RZ, RZ, RZ ;  /* 0x000000ffff127224 */ /* 0x002fe400078e00ff */
[----:B------:R-:W-:Y:S05]  /*0ac0*/  @!P0 BRA `(.L_x_12) ;  /* 0x0000000000f08947 */ /* 0x000fea0003800000 */
[----:B------:R-:W-:Y:S01]  /*0ad0*/  BSSY.RECONVERGENT B4, `(.L_x_13) ;  /* 0x000003a000047945 */ /* 0x000fe20003800200 */
[----:B------:R-:W-:Y:S01]  /*0ae0*/  PRMT R22, RZ, 0x7610, R22 ;  /* 0x00007610ff167816 */ /* 0x000fe20000000016 */
[----:B------:R-:W-:-:S07]  /*0af0*/  IMAD.MOV.U32 R18, RZ, RZ, RZ ;  /* 0x000000ffff127224 */ /* 0x000fce00078e00ff */
.L_x_14:
[----:B-1----:R-:W1:Y:S01]  /*0b00*/  LDS.64 R16, [R3+0x8] ;  /* 0x0000080003107984 */ /* 0x002e620000000a00 */
[C---:B------:R-:W-:Y:S01]  /*0b10*/  IMAD.IADD R25, R22.reuse, 0x1, R9 ;  /* 0x0000000116197824 */ /* 0x040fe200078e0209 */
[----:B------:R-:W-:Y:S02]  /*0b20*/  LOP3.LUT R23, R22, 0xff, RZ, 0xc0, !PT ;  /* 0x000000ff16177812 */ /* 0x000fe400078ec0ff */
[----:B------:R-:W2:Y:S02]  /*0b30*/  LDS.64 R12, [R5+0x8] ;  /* 0x00000800050c7984 */ /* 0x000ea40000000a00 */
[----:B------:R-:W-:Y:S01]  /*0b40*/  LOP3.LUT R25, R25, 0xff, RZ, 0xc0, !PT ;  /* 0x000000ff19197812 */ /* 0x000fe200078ec0ff */
[----:B-1----:R-:W-:-:S04]  /*0b50*/  IMAD.WIDE.U32 R16, R23, 0x4, R16 ;  /* 0x0000000417107825 */ /* 0x002fc800078e0010 */
[----:B--2---:R-:W-:Y:S02]  /*0b60*/  IMAD.WIDE.U32 R12, R25, 0x4, R12 ;  /* 0x00000004190c7825 */ /* 0x004fe400078e000c */
[----:B------:R-:W2:Y:S04]  /*0b70*/  LD.E R16, desc[UR6][R16.64] ;  /* 0x0000000610107980 */ /* 0x000ea8000c101900 */
[----:B------:R-:W2:Y:S02]  /*0b80*/  LD.E R19, desc[UR6][R12.64] ;  /* 0x000000060c137980 */ /* 0x000ea4000c101900 */
[----:B--2---:R-:W-:-:S04]  /*0b90*/  IMAD R19, R11, R16, R19 ;  /* 0x000000100b137224 */ /* 0x004fc800078e0213 */
[----:B------:R-:W-:-:S05]  /*0ba0*/  IMAD.IADD R19, R19, 0x1, R18 ;  /* 0x0000000113137824 */ /* 0x000fca00078e0212 */
[----:B------:R-:W-:-:S04]  /*0bb0*/  ISETP.NE.AND P1, PT, R19, -0x1, PT ;  /* 0xffffffff1300780c */ /* 0x000fc80003f25270 */
[----:B------:R-:W-:-:S05]  /*0bc0*/  SEL R27, R19, RZ, P1 ;  /* 0x000000ff131b7207 */ /* 0x000fca0000800000 */
[----:B------:R-:W-:Y:S04]  /*0bd0*/  ST.E desc[UR6][R12.64], R27 ;  /* 0x0000001b0c007985 */ /* 0x000fe8000c101906 */
[----:B------:R-:W1:Y:S04]  /*0be0*/  LDS.64 R20, [R3+0x8] ;  /* 0x0000080003147984 */ /* 0x000e680000000a00 */
[----:B------:R-:W2:Y:S01]  /*0bf0*/  LDS.64 R18, [R5+0x8] ;  /* 0x0000080005127984 */ /* 0x000ea20000000a00 */
[----:B-1----:R-:W-:-:S04]  /*0c00*/  IMAD.WIDE.U32 R20, R23, 0x4, R20 ;  /* 0x0000000417147825 */ /* 0x002fc800078e0014 */
[----:B--2---:R-:W-:Y:S02]  /*0c10*/  IMAD.WIDE.U32 R18, R25, 0x4, R18 ;  /* 0x0000000419127825 */ /* 0x004fe400078e0012 */
[----:B------:R-:W2:Y:S04]  /*0c20*/  LD.E R20, desc[UR6][R20.64+0x4] ;  /* 0x0000040614147980 */ /* 0x000ea8000c101900 */
[----:B------:R-:W2:Y:S02]  /*0c30*/  LD.E R16, desc[UR6][R18.64+0x4] ;  /* 0x0000040612107980 */ /* 0x000ea4000c101900 */
[----:B--2---:R-:W-:-:S04]  /*0c40*/  IMAD R16, R11, R20, R16 ;  /* 0x000000140b107224 */ /* 0x004fc800078e0210 */
[----:B------:R-:W-:Y:S02]  /*0c50*/  VIADD R17, R16, 0x1 ;  /* 0x0000000110117836 */ /* 0x000fe40000000000 */
[----:B------:R-:W-:-:S05]  /*0c60*/  @P1 IMAD.MOV R17, RZ, RZ, R16 ;  /* 0x000000ffff111224 */ /* 0x000fca00078e0210 */
        /* <DEDUP_REMOVED lines=20> */
[----:B------:R-:W2:Y:S01]  /*0db0*/  LD.E R16, desc[UR6][R20.64+0xc] ;  /* 0x00000c0614107980 */ /* 0x000ea2000c101900 */
[----:B------:R-:W-:-:S05]  /*0dc0*/  VIADD R22, R22, 0x4 ;  /* 0x0000000416167836 */ /* 0x000fca0000000000 */
[----:B------:R-:W-:-:S04]  /*0dd0*/  LOP3.LUT R13, R22, 0xff, RZ, 0xc0, !PT ;  /* 0x000000ff160d7812 */ /* 0x000fc800078ec0ff */
[----:B------:R-:W-:Y:S01]  /*0de0*/  ISETP.NE.AND P2, PT, R13, R8, PT ;  /* 0x000000080d00720c */ /* 0x000fe20003f45270 */
[----:B--2---:R-:W-:-:S04]  /*0df0*/  IMAD R16, R11, R18, R16 ;  /* 0x000000120b107224 */ /* 0x004fc800078e0210 */
[----:B------:R-:W-:Y:S02]  /*0e00*/  VIADD R17, R16, 0x1 ;  /* 0x0000000110117836 */ /* 0x000fe40000000000 */
[----:B------:R-:W-:-:S05]  /*0e10*/  @P1 IMAD.MOV R17, RZ, RZ, R16 ;  /* 0x000000ffff111224 */ /* 0x000fca00078e0210 */
[----:B------:R-:W-:-:S04]  /*0e20*/  ISETP.NE.AND P1, PT, R17, -0x1, PT ;  /* 0xffffffff1100780c */ /* 0x000fc80003f25270 */
[----:B------:R-:W-:Y:S02]  /*0e30*/  SEL R17, R17, RZ, P1 ;  /* 0x000000ff11117207 */ /* 0x000fe40000800000 */
[----:B------:R-:W-:-:S03]  /*0e40*/  SEL R18, RZ, 0x1, P1 ;  /* 0x00000001ff127807 */ /* 0x000fc60000800000 */
[----:B------:R1:W-:Y:S01]  /*0e50*/  ST.E desc[UR6][R20.64+0xc], R17 ;  /* 0x00000c1114007985 */ /* 0x0003e2000c101906 */
[----:B------:R-:W-:Y:S05]  /*0e60*/  @P2 BRA `(.L_x_14) ;  /* 0xfffffffc00242947 */ /* 0x000fea000383ffff */
[----:B------:R-:W-:Y:S05]  /*0e70*/  BSYNC.RECONVERGENT B4 ;  /* 0x0000000000047941 */ /* 0x000fea0003800200 */
.L_x_13:
[----:B------:R-:W-:-:S07]  /*0e80*/  PRMT R16, R8, 0x7610, R16 ;  /* 0x0000761008107816 */ /* 0x000fce0000000010 */
.L_x_12:
[----:B------:R-:W-:Y:S05]  /*0e90*/  BSYNC.RECONVERGENT B3 ;  /* 0x0000000000037941 */ /* 0x000fea0003800200 */
.L_x_11:
[----:B-1----:R1:W2:Y:S01]  /*0ea0*/  LDS.64 R20, [R5+0x8] ;  /* 0x0000080005147984 */ /* 0x0022a20000000a00 */
[----:B------:R-:W-:Y:S01]  /*0eb0*/  ISETP.NE.AND P1, PT, R6, RZ, PT ;  /* 0x000000ff0600720c */ /* 0x000fe20003f25270 */
[----:B------:R-:W-:-:S12]  /*0ec0*/  BSSY.RECONVERGENT B3, `(.L_x_15) ;  /* 0x0000036000037945 */ /* 0x000fd80003800200 */
[----:B-1----:R-:W-:Y:S05]  /*0ed0*/  @!P1 BRA `(.L_x_16) ;  /* 0x0000000000d09947 */ /* 0x002fea0003800000 */
[----:B------:R-:W1:Y:S01]  /*0ee0*/  LDS.64 R12, [R3+0x8] ;  /* 0x00000800030c7984 */ /* 0x000e620000000a00 */
[C---:B------:R-:W-:Y:S01]  /*0ef0*/  IMAD.IADD R17, R16.reuse, 0x1, R9 ;  /* 0x0000000110117824 */ /* 0x040fe200078e0209 */
[----:B------:R-:W-:-:S04]  /*0f00*/  LOP3.LUT R19, R16, 0xffff, RZ, 0xc0, !PT ;  /* 0x0000ffff10137812 */ /* 0x000fc800078ec0ff */
[----:B------:R-:W-:-:S05]  /*0f10*/  LOP3.LUT R17, R17, 0xff, RZ, 0xc0, !PT ;  /* 0x000000ff11117812 */ /* 0x000fca00078ec0ff */
[----:B--2---:R-:W-:-:S05]  /*0f20*/  IMAD.WIDE.U32 R16, R17, 0x4, R20 ;  /* 0x0000000411107825 */ /* 0x004fca00078e0014 */
[----:B------:R-:W2:Y:S01]  /*0f30*/  LD.E R20, desc[UR6][R16.64] ;  /* 0x0000000610147980 */ /* 0x000ea2000c101900 */
[----:B-1----:R-:W-:-:S06]  /*0f40*/  IMAD.WIDE.U32 R12, R19, 0x4, R12 ;  /* 0x00000004130c7825 */ /* 0x002fcc00078e000c */
[----:B------:R-:W2:Y:S01]  /*0f50*/  LD.E R12, desc[UR6][R12.64] ;  /* 0x000000060c0c7980 */ /* 0x000ea2000c101900 */
[----:B------:R-:W-:Y:S01]  /*0f60*/  ISETP.NE.AND P2, PT, R6, 0x1, PT ;  /* 0x000000010600780c */ /* 0x000fe20003f45270 */
[----:B--2---:R-:W-:-:S04]  /*0f70*/  IMAD R21, R11, R12, R20 ;  /* 0x0000000c0b157224 */ /* 0x004fc800078e0214 */
[----:B------:R-:W-:-:S05]  /*0f80*/  IMAD.IADD R21, R21, 0x1, R18 ;  /* 0x0000000115157824 */ /* 0x000fca00078e0212 */
[----:B------:R-:W-:-:S04]  /*0f90*/  ISETP.NE.AND P1, PT, R21, -0x1, PT ;  /* 0xffffffff1500780c */ /* 0x000fc80003f25270 */
[----:B------:R-:W-:-:S05]  /*0fa0*/  SEL R23, R21, RZ, P1 ;  /* 0x000000ff15177207 */ /* 0x000fca0000800000 */
[----:B------:R1:W-:Y:S04]  /*0fb0*/  ST.E desc[UR6][R16.64], R23 ;  /* 0x0000001710007985 */ /* 0x0003e8000c101906 */
[----:B------:R1:W3:Y:S01]  /*0fc0*/  LDS.64 R20, [R5+0x8] ;  /* 0x0000080005147984 */ /* 0x0002e20000000a00 */
[----:B------:R-:W-:Y:S05]  /*0fd0*/  @!P2 BRA `(.L_x_16) ;  /* 0x000000000090a947 */ /* 0x000fea0003800000 */
[----:B------:R-:W2:Y:S01]  /*0fe0*/  LDS.64 R12, [R3+0x8] ;  /* 0x00000800030c7984 */ /* 0x000ea20000000a00 */
[C---:B------:R-:W-:Y:S01]  /*0ff0*/  IADD3 R10, P2, PT, R19.reuse, R10, RZ ;  /* 0x0000000a130a7210 */ /* 0x040fe20007f5e0ff */
[----:B------:R-:W-:Y:S01]  /*1000*/  IMAD.SHL.U32 R25, R19, 0x4, RZ ;  /* 0x0000000413197824 */ /* 0x000fe200078e00ff */
[----:B------:R-:W-:-:S03]  /*1010*/  SHF.R.U32.HI R19, RZ, 0x1e, R19 ;  /* 0x0000001eff137819 */ /* 0x000fc60000011613 */
[----:B-1----:R-:W-:Y:S02]  /*1020*/  IMAD.X R23, RZ, RZ, RZ, P2 ;  /* 0x000000ffff177224 */ /* 0x002fe400010e06ff */
[----:B------:R-:W-:-:S03]  /*1030*/  IMAD.SHL.U32 R27, R10, 0x4, RZ ;  /* 0x000000040a1b7824 */ /* 0x000fc600078e00ff */
[----:B------:R-:W-:Y:S02]  /*1040*/  SHF.L.U64.HI R23, R10, 0x2, R23 ;  /* 0x000000020a177819 */ /* 0x000fe40000010217 */
[----:B---3--:R-:W-:-:S05]  /*1050*/  IADD3 R16, P3, PT, R20, R27, RZ ;  /* 0x0000001b14107210 */ /* 0x008fca0007f7e0ff */
[----:B------:R-:W-:-:S05]  /*1060*/  IMAD.X R17, R21, 0x1, R23, P3 ;  /* 0x0000000115117824 */ /* 0x000fca00018e0617 */
[----:B------:R-:W3:Y:S01]  /*1070*/  LD.E R10, desc[UR6][R16.64+0x4] ;  /* 0x00000406100a7980 */ /* 0x000ee2000c101900 */
[----:B--2---:R-:W-:-:S05]  /*1080*/  IADD3 R12, P2, PT, R12, R25, RZ ;  /* 0x000000190c0c7210 */ /* 0x004fca0007f5e0ff */
[----:B------:R-:W-:-:S05]  /*1090*/  IMAD.X R13, R13, 0x1, R19, P2 ;  /* 0x000000010d0d7824 */ /* 0x000fca00010e0613 */
[----:B------:R-:W3:Y:S01]  /*10a0*/  LD.E R12, desc[UR6][R12.64+0x4] ;  /* 0x000004060c0c7980 */ /* 0x000ee2000c101900 */
[----:B------:R-:W-:Y:S01]  /*10b0*/  ISETP.NE.AND P2, PT, R6, 0x2, PT ;  /* 0x000000020600780c */ /* 0x000fe20003f45270 */
[----:B---3--:R-:W-:-:S04]  /*10c0*/  IMAD R10, R11, R12, R10 ;  /* 0x0000000c0b0a7224 */ /* 0x008fc800078e020a */
[----:B------:R-:W-:Y:S02]  /*10d0*/  VIADD R18, R10, 0x1 ;  /* 0x000000010a127836 */ /* 0x000fe40000000000 */
[----:B------:R-:W-:-:S05]  /*10e0*/  @P1 IMAD.MOV R18, RZ, RZ, R10 ;  /* 0x000000ffff121224 */ /* 0x000fca00078e020a */
[----:B------:R-:W-:-:S04]  /*10f0*/  ISETP.NE.AND P1, PT, R18, -0x1, PT ;  /* 0xffffffff1200780c */ /* 0x000fc80003f25270 */
[----:B------:R-:W-:-:S05]  /*1100*/  SEL R29, R18, RZ, P1 ;  /* 0x000000ff121d7207 */ /* 0x000fca0000800000 */
[----:B------:R4:W-:Y:S04]  /*1110*/  ST.E desc[UR6][R16.64+0x4], R29 ;  /* 0x0000041d10007985 */ /* 0x0009e8000c101906 */
[----:B------:R4:W1:Y:S01]  /*1120*/  LDS.64 R20, [R5+0x8] ;  /* 0x0000080005147984 */ /* 0x0008620000000a00 */
[----:B------:R-:W-:Y:S05]  /*1130*/  @!P2 BRA `(.L_x_16) ;  /* 0x000000000038a947 */ /* 0x000fea0003800000 */
[----:B------:R-:W2:Y:S01]  /*1140*/  LDS.64 R12, [R3+0x8] ;  /* 0x00000800030c7984 */ /* 0x000ea20000000a00 */
[----:B-1--4-:R-:W-:-:S05]  /*1150*/  IADD3 R16, P3, PT, R20, R27, RZ ;  /* 0x0000001b14107210 */ /* 0x012fca0007f7e0ff */
[----:B------:R-:W-:-:S05]  /*1160*/  IMAD.X R17, R21, 0x1, R23, P3 ;  /* 0x0000000115117824 */ /* 0x000fca00018e0617 */
[----:B------:R-:W3:Y:S01]  /*1170*/  LD.E R10, desc[UR6][R16.64+0x8] ;  /* 0x00000806100a7980 */ /* 0x000ee2000c101900 */
[----:B--2---:R-:W-:-:S05]  /*1180*/  IADD3 R12, P2, PT, R12, R25, RZ ;  /* 0x000000190c0c7210 */ /* 0x004fca0007f5e0ff */
[----:B------:R-:W-:-:S05]  /*1190*/  IMAD.X R13, R13, 0x1, R19, P2 ;  /* 0x000000010d0d7824 */ /* 0x000fca00010e0613 */
[----:B------:R-:W3:Y:S02]  /*11a0*/  LD.E R12, desc[UR6][R12.64+0x8] ;  /* 0x000008060c0c7980 */ /* 0x000ee4000c101900 */
[----:B---3--:R-:W-:-:S04]  /*11b0*/  IMAD R10, R11, R12, R10 ;  /* 0x0000000c0b0a7224 */ /* 0x008fc800078e020a */
[----:B------:R-:W-:Y:S02]  /*11c0*/  VIADD R11, R10, 0x1 ;  /* 0x000000010a0b7836 */ /* 0x000fe40000000000 */
[----:B------:R-:W-:-:S05]  /*11d0*/  @P1 IMAD.MOV R11, RZ, RZ, R10 ;  /* 0x000000ffff0b1224 */ /* 0x000fca00078e020a */
[----:B------:R-:W-:-:S04]  /*11e0*/  ISETP.NE.AND P1, PT, R11, -0x1, PT ;  /* 0xffffffff0b00780c */ /* 0x000fc80003f25270 */
[----:B------:R-:W-:-:S05]  /*11f0*/  SEL R11, R11, RZ, P1 ;  /* 0x000000ff0b0b7207 */ /* 0x000fca0000800000 */
[----:B------:R1:W-:Y:S04]  /*1200*/  ST.E desc[UR6][R16.64+0x8], R11 ;  /* 0x0000080b10007985 */ /* 0x0003e8000c101906 */
[----:B------:R1:W2:Y:S02]  /*1210*/  LDS.64 R20, [R5+0x8] ;  /* 0x0000080005147984 */ /* 0x0002a40000000a00 */
.L_x_16:
[----:B------:R-:W-:Y:S05]  /*1220*/  BSYNC.RECONVERGENT B3 ;  /* 0x0000000000037941 */ /* 0x000fea0003800200 */
.L_x_15:
[----:B------:R-:W-:-:S05]  /*1230*/  IMAD.IADD R10, R9, 0x1, R4 ;  /* 0x00000001090a7824 */ /* 0x000fca00078e0204 */
[----:B-1----:R-:W-:-:S05]  /*1240*/  LOP3.LUT R11, R10, 0xff, RZ, 0xc0, !PT ;  /* 0x000000ff0a0b7812 */ /* 0x002fca00078ec0ff */
[----:B--23--:R-:W-:-:S05]  /*1250*/  IMAD.WIDE.U32 R20, R11, 0x4, R20 ;  /* 0x000000040b147825 */ /* 0x00cfca00078e0014 */
[----:B------:R2:W-:Y:S02]  /*1260*/  ST.E desc[UR6][R20.64], RZ ;  /* 0x000000ff14007985 */ /* 0x0005e4000c101906 */
.L_x_10:
[----:B------:R-:W-:Y:S05]  /*1270*/  BSYNC.RECONVERGENT B2 ;  /* 0x0000000000027941 */ /* 0x000fea0003800200 */
.L_x_9:
[----:B------:R-:W-:Y:S01]  /*1280*/  VIADD R9, R9, 0x1 ;  /* 0x0000000109097836 */ /* 0x000fe20000000000 */
[----:B------:R-:W-:-:S04]  /*1290*/  PRMT R11, R4, 0x8880, RZ ;  /* 0x00008880040b7816 */ /* 0x000fc800000000ff */
[C---:B------:R-:W-:Y:S02]  /*12a0*/  PRMT R10, R9.reuse, 0x8880, RZ ;  /* 0x00008880090a7816 */ /* 0x040fe400000000ff */
[----:B------:R-:W-:Y:S02]  /*12b0*/  PRMT R9, R9, 0x8880, RZ ;  /* 0x0000888009097816 */ /* 0x000fe400000000ff */
[----:B------:R-:W-:Y:S02]  /*12c0*/  ISETP.GE.AND P1, PT, R10, R11, PT ;  /* 0x0000000b0a00720c */ /* 0x000fe40003f26270 */
[----:B------:R-:W-:-:S11]  /*12d0*/  PRMT R9, R9, 0x7710, RZ ;  /* 0x0000771009097816 */ /* 0x000fd600000000ff */
[----:B------:R-:W-:Y:S05]  /*12e0*/  @!P1 BRA `(.L_x_17) ;  /* 0xfffffff400cc9947 */ /* 0x000fea000383ffff */
.L_x_8:
[----:B------:R-:W-:Y:S05]  /*12f0*/  BSYNC.RECONVERGENT B1 ;  /* 0x0000000000017941 */ /* 0x000fea0003800200 */
.L_x_7:
[----:B------:R-:W2:Y:S04]  /*1300*/  LDS.U8 R6, [R5] ;  /* 0x0000000005067984 */ /* 0x000ea80000000000 */
[----:B------:R-:W3:Y:S01]  /*1310*/  LDS.64 R8, [R5+0x8] ;  /* 0x0000080005087984 */ /* 0x000ee20000000a00 */
[----:B--2---:R-:W-:-:S05]  /*1320*/  PRMT R11, R6, 0x8880, RZ ;  /* 0x00008880060b7816 */ /* 0x004fca00000000ff */
[----:B---3--:R-:W-:-:S06]  /*1330*/  IMAD.WIDE R8, R11, 0x4, R8 ;  /* 0x000000040b087825 */ /* 0x008fcc00078e0208 */
[----:B------:R-:W2:Y:S02]  /*1340*/  LD.E R8, desc[UR6][R8.64+-0x4] ;  /* 0xfffffc0608087980 */ /* 0x000ea4000c101900 */
[----:B--2---:R-:W-:-:S13]  /*1350*/  ISETP.NE.AND P0, PT, R8, RZ, PT ;  /* 0x000000ff0800720c */ /* 0x004fda0003f05270 */
[----:B------:R-:W-:-:S05]  /*1360*/  @!P0 VIADD R4, R6, 0xffffffff ;  /* 0xffffffff06048836 */ /* 0x000fca0000000000 */
[----:B------:R2:W-:Y:S01]  /*1370*/  @!P0 STS.U8 [R5], R4 ;  /* 0x0000000405008388 */ /* 0x0005e20000000000 */
[----:B------:R-:W-:-:S07]  /*1380*/  @!P0 PRMT R6, R4, 0x7610, R6 ;  /* 0x0000761004068816 */ /* 0x000fce0000000006 */
.L_x_1:
[----:B------:R-:W-:Y:S05]  /*1390*/  BSYNC.RECONVERGENT B0 ;  /* 0x0000000000007941 */ /* 0x000fea0003800200 */
.L_x_0:
[----:B------:R3:W-:Y:S01]  /*13a0*/  STS.U8 [R3], R6 ;  /* 0x0000000603007388 */ /* 0x0007e20000000000 */
[----:B--2---:R-:W-:Y:S01]  /*13b0*/  PRMT R4, R6, 0x8880, RZ ;  /* 0x0000888006047816 */ /* 0x004fe200000000ff */
[----:B------:R-:W-:Y:S03]  /*13c0*/  BSSY.RECONVERGENT B0, `(.L_x_18) ;  /* 0x0000018000007945 */ /* 0x000fe60003800200 */
[----:B------:R-:W-:Y:S02]  /*13d0*/  ISETP.GE.AND P0, PT, R4, 0x1, PT ;  /* 0x000000010400780c */ /* 0x000fe40003f06270 */
[----:B------:R-:W-:-:S11]  /*13e0*/  PRMT R4, R6, 0x7610, R4 ;  /* 0x0000761006047816 */ /* 0x000fd60000000004 */
[----:B---3--:R-:W-:Y:S05]  /*13f0*/  @!P0 BRA `(.L_x_19) ;  /* 0x0000000000508947 */ /* 0x008fea0003800000 */
[----:B------:R-:W-:Y:S01]  /*1400*/  BSSY.RECONVERGENT B1, `(.L_x_20) ;  /* 0x0000010000017945 */ /* 0x000fe20003800200 */
[----:B------:R-:W-:-:S07]  /*1410*/  PRMT R4, RZ, 0x7610, R4 ;  /* 0x00007610ff047816 */ /* 0x000fce0000000004 */
.L_x_21:
[----:B------:R-:W2:Y:S01]  /*1420*/  LDS.64 R8, [R5+0x8] ;  /* 0x0000080005087984 */ /* 0x000ea20000000a00 */
[----:B------:R-:W-:-:S03]  /*1430*/  LOP3.LUT R13, R4, 0xff, RZ, 0xc0, !PT ;  /* 0x000000ff040d7812 */ /* 0x000fc600078ec0ff */
[----:B------:R-:W3:Y:S02]  /*1440*/  LDS.64 R10, [R3+0x8] ;  /* 0x00000800030a7984 */ /* 0x000ee40000000a00 */
[----:B--2---:R-:W-:-:S06]  /*1450*/  IMAD.WIDE.U32 R8, R13, 0x4, R8 ;  /* 0x000000040d087825 */ /* 0x004fcc00078e0008 */
[----:B------:R-:W2:Y:S01]  /*1460*/  LD.E R9, desc[UR6][R8.64] ;  /* 0x0000000608097980 */ /* 0x000ea2000c101900 */
[----:B---3--:R-:W-:-:S04]  /*1470*/  IMAD.WIDE.U32 R10, R13, 0x4, R10 ;  /* 0x000000040d0a7825 */ /* 0x008fc800078e000a */
[----:B------:R-:W-:-:S05]  /*1480*/  VIADD R4, R4, 0x1 ;  /* 0x0000000104047836 */ /* 0x000fca0000000000 */
[C---:B------:R-:W-:Y:S02]  /*1490*/  PRMT R13, R4.reuse, 0x8880, RZ ;  /* 0x00008880040d7816 */ /* 0x040fe400000000ff */
[----:B------:R-:W-:-:S04]  /*14a0*/  PRMT R4, R4, 0x8880, RZ ;  /* 0x0000888004047816 */ /* 0x000fc800000000ff */
[----:B------:R-:W-:Y:S01]  /*14b0*/  PRMT R4, R4, 0x7710, RZ ;  /* 0x0000771004047816 */ /* 0x000fe200000000ff */
[----:B--2---:R-:W-:Y:S04]  /*14c0*/  ST.E desc[UR6][R10.64], R9 ;  /* 0x000000090a007985 */ /* 0x004fe8000c101906 */
[----:B------:R-:W2:Y:S02]  /*14d0*/  LDS.S8 R6, [R3] ;  /* 0x0000000003067984 */ /* 0x000ea40000000200 */
[----:B--2---:R-:W-:-:S13]  /*14e0*/  ISETP.GE.AND P0, PT, R13, R6, PT ;  /* 0x000000060d00720c */ /* 0x004fda0003f06270 */
[----:B------:R-:W-:Y:S05]  /*14f0*/  @!P0 BRA `(.L_x_21) ;  /* 0xfffffffc00c88947 */ /* 0x000fea000383ffff */
[----:B------:R-:W-:Y:S05]  /*1500*/  BSYNC.RECONVERGENT B1 ;  /* 0x0000000000017941 */ /* 0x000fea0003800200 */
.L_x_20:
[----:B0---4-:R-:W0:Y:S01]  /*1510*/  LDS.U8 R5, [R5] ;  /* 0x0000000005057984 */ /* 0x011e220000000000 */
[----:B------:R-:W-:Y:S02]  /*1520*/  PRMT R4, R6, 0x7610, R4 ;  /* 0x0000761006047816 */ /* 0x000fe40000000004 */
[----:B0-----:R-:W-:-:S07]  /*1530*/  PRMT R6, R5, 0x7610, R6 ;  /* 0x0000761005067816 */ /* 0x001fce0000000006 */
.L_x_19:
[----:B------:R-:W-:Y:S05]  /*1540*/  BSYNC.RECONVERGENT B0 ;  /* 0x0000000000007941 */ /* 0x000fea0003800200 */
.L_x_18:
[----:B0---4-:R-:W-:Y:S01]  /*1550*/  PRMT R5, R6, 0x8880, RZ ;  /* 0x0000888006057816 */ /* 0x011fe200000000ff */
[----:B------:R-:W-:Y:S03]  /*1560*/  BSSY.RECONVERGENT B0, `(.L_x_22) ;  /* 0x00000ce000007945 */ /* 0x000fe60003800200 */
[----:B------:R-:W-:-:S13]  /*1570*/  ISETP.GE.AND P0, PT, R5, 0x4, PT ;  /* 0x000000040500780c */ /* 0x000fda0003f06270 */
[----:B------:R-:W-:Y:S05]  /*1580*/  @!P0 BRA `(.L_x_23) ;  /* 0x0000000c002c8947 */ /* 0x000fea0003800000 */
[----:B------:R-:W0:Y:S01]  /*1590*/  LDS.64 R8, [R3+0x8] ;  /* 0x0000080003087984 */ /* 0x000e220000000a00 */
[----:B------:R-:W-:Y:S01]  /*15a0*/  LOP3.LUT R4, R4, 0xffff, RZ, 0xc0, !PT ;  /* 0x0000ffff04047812 */ /* 0x000fe200078ec0ff */
[----:B------:R-:W-:Y:S03]  /*15b0*/  BSSY.RECONVERGENT B1, `(.L_x_24) ;  /* 0x00000b9000017945 */ /* 0x000fe60003800200 */
[----:B------:R-:W-:-:S05]  /*15c0*/  PRMT R5, R4, 0x8880, RZ ;  /* 0x0000888004057816 */ /* 0x000fca00000000ff */
[----:B0-----:R-:W-:-:S05]  /*15d0*/  IMAD.WIDE R8, R5, 0x4, R8 ;  /* 0x0000000405087825 */ /* 0x001fca00078e0208 */
[----:B------:R-:W-:Y:S04]  /*15e0*/  ST.E desc[UR6][R8.64], RZ ;  /* 0x000000ff08007985 */ /* 0x000fe8000c101906 */
[----:B------:R-:W0:Y:S02]  /*15f0*/  LDS.U8 R4, [R3] ;  /* 0x0000000003047984 */ /* 0x000e240000000000 */
[----:B0-----:R-:W-:Y:S02]  /*1600*/  VIADD R10, R4, 0x1 ;  /* 0x00000001040a7836 */ /* 0x001fe40000000000 */
[----:B------:R-:W-:-:S03]  /*1610*/  VIADD R4, R6, 0xfffffffd ;  /* 0xfffffffd06047836 */ /* 0x000fc60000000000 */
[----:B------:R0:W-:Y:S04]  /*1620*/  STS.U8 [R3], R10 ;  /* 0x0000000a03007388 */ /* 0x0001e80000000000 */
.L_x_34:
[C---:B------:R-:W-:Y:S01]  /*1630*/  VIADD R23, R4.reuse, 0xffffffff ;  /* 0xffffffff04177836 */ /* 0x040fe20000000000 */
[C---:B------:R-:W-:Y:S01]  /*1640*/  LOP3.LUT R5, R4.reuse, 0xff, RZ, 0xc0, !PT ;  /* 0x000000ff04057812 */ /* 0x040fe200078ec0ff */
[----:B------:R-:W-:Y:S02]  /*1650*/  VIADD R22, R4, 0x4 ;  /* 0x0000000404167836 */ /* 0x000fe40000000000 */
[----:B------:R-:W-:Y:S01]  /*1660*/  IMAD.MOV.U32 R24, RZ, RZ, 0x20 ;  /* 0x00000020ff187424 */ /* 0x000fe200078e00ff */
[----:B------:R-:W-:Y:S01]  /*1670*/  LOP3.LUT R23, R23, 0xff, RZ, 0xc0, !PT ;  /* 0x000000ff17177812 */ /* 0x000fe200078ec0ff */
[----:B------:R-:W-:-:S04]  /*1680*/  IMAD.WIDE.U32 R12, R5, 0x4, R14 ;  /* 0x00000004050c7825 */ /* 0x000fc800078e000e */
[----:B0-----:R-:W-:-:S07]  /*1690*/  IMAD.WIDE.U32 R16, R23, 0x4, R14 ;  /* 0x0000000417107825 */ /* 0x001fce00078e000e */
.L_x_33:
[----:B-1----:R1:W2:Y:S01]  /*16a0*/  LDS.64 R18, [R3+0x8] ;  /* 0x0000080003127984 */ /* 0x0022a20000000a00 */
[----:B------:R-:W-:Y:S02]  /*16b0*/  VIADD R26, R24, 0xffffffff ;  /* 0xffffffff181a7836 */ /* 0x000fe40000000000 */
[----:B------:R-:W-:Y:S02]  /*16c0*/  IMAD.MOV.U32 R20, RZ, RZ, R24 ;  /* 0x000000ffff147224 */ /* 0x000fe400078e0018 */
[----:B------:R-:W-:Y:S01]  /*16d0*/  IMAD.MOV.U32 R24, RZ, RZ, R26 ;  /* 0x000000ffff187224 */ /* 0x000fe200078e001a */
[----:B------:R-:W-:Y:S02]  /*16e0*/  ISETP.NE.AND P0, PT, R26, RZ, PT ;  /* 0x000000ff1a00720c */ /* 0x000fe40003f05270 */
[----:B------:R-:W-:-:S11]  /*16f0*/  ISETP.GT.U32.AND P1, PT, R20, 0x1, PT ;  /* 0x000000011400780c */ /* 0x000fd60003f24070 */
[----:B01----:R-:W-:Y:S05]  /*1700*/  @!P0 BRA `(.L_x_25) ;  /* 0x0000000400148947 */ /* 0x003fea0003800000 */
[----:B------:R-:W1:Y:S01]  /*1710*/  S2UR UR5, SR_CgaCtaId ;  /* 0x00000000000579c3 */ /* 0x000e620000008800 */
[----:B------:R-:W-:Y:S01]  /*1720*/  UMOV UR4, 0x400 ;  /* 0x0000040000047882 */ /* 0x000fe20000000000 */
[----:B------:R-:W-:Y:S01]  /*1730*/  IADD3 R27, PT, PT, -R20, 0x21, RZ ;  /* 0x00000021141b7810 */ /* 0x000fe20007ffe1ff */
[----:B-1----:R-:W-:-:S09]  /*1740*/  ULEA UR4, UR5, UR4, 0x18 ;  /* 0x0000000405047291 */ /* 0x002fd2000f8ec0ff */
[----:B0-----:R-:W0:Y:S02]  /*1750*/  LDS.128 R8, [UR4+0x2800] ;  /* 0x00280004ff087984 */ /* 0x001e240008000c00 */
[-C--:B0-----:R-:W-:Y:S02]  /*1760*/  SHF.R.U32.HI R20, RZ, R27.reuse, R8 ;  /* 0x0000001bff147219 */ /* 0x081fe40000011608 */
[----:B------:R-:W-:Y:S02]  /*1770*/  SHF.L.U32 R21, R9, R26, RZ ;  /* 0x0000001a09157219 */ /* 0x000fe400000006ff */
[----:B------:R-:W-:Y:S02]  /*1780*/  SHF.R.U32.HI R28, RZ, R27, R9 ;  /* 0x0000001bff1c7219 */ /* 0x000fe40000011609 */
[----:B------:R-:W-:Y:S02]  /*1790*/  LOP3.LUT R20, R21, R20, RZ, 0xfc, !PT ;  /* 0x0000001415147212 */ /* 0x000fe400078efcff */
[----:B------:R-:W-:-:S02]  /*17a0*/  SHF.L.U32 R21, R8, R26, RZ ;  /* 0x0000001a08157219 */ /* 0x000fc400000006ff */
[----:B------:R-:W-:Y:S02]  /*17b0*/  SHF.L.U32 R9, R10, R26, RZ ;  /* 0x0000001a0a097219 */ /* 0x000fe400000006ff */
[----:B--2---:R-:W-:Y:S02]  /*17c0*/  LEA R8, P0, R23, R18, 0x2 ;  /* 0x0000001217087211 */ /* 0x004fe400078010ff */
[----:B------:R-:W-:Y:S02]  /*17d0*/  LOP3.LUT R28, R9, R28, RZ, 0xfc, !PT ;  /* 0x0000001c091c7212 */ /* 0x000fe400078efcff */
[----:B------:R-:W-:Y:S02]  /*17e0*/  LEA.HI.X R9, R23, R19, RZ, 0x2, P0 ;  /* 0x0000001317097211 */ /* 0x000fe400000f14ff */
[----:B------:R-:W-:Y:S02]  /*17f0*/  SHF.R.U32.HI R25, RZ, R27, R10 ;  /* 0x0000001bff197219 */ /* 0x000fe4000001160a */
[----:B------:R-:W-:Y:S01]  /*1800*/  SHF.L.U32 R26, R11, R26, RZ ;  /* 0x0000001a0b1a7219 */ /* 0x000fe200000006ff */
[----:B------:R-:W2:Y:S01]  /*1810*/  LD.E R8, desc[UR6][R8.64] ;  /* 0x0000000608087980 */ /* 0x000ea2000c101900 */
[----:B------:R-:W-:-:S02]  /*1820*/  LEA R10, P2, R5, R18, 0x2 ;  /* 0x00000012050a7211 */ /* 0x000fc400078410ff */
[----:B------:R-:W-:Y:S02]  /*1830*/  SHF.R.U32.HI R27, RZ, R27, R11 ;  /* 0x0000001bff1b7219 */ /* 0x000fe4000001160b */
[----:B------:R-:W-:Y:S02]  /*1840*/  LEA.HI.X R11, R5, R19, RZ, 0x2, P2 ;  /* 0x00000013050b7211 */ /* 0x000fe400010f14ff */
[C---:B--2---:R-:W-:Y:S01]  /*1850*/  ISETP.GE.U32.AND P0, PT, R8.reuse, R21, PT ;  /* 0x000000150800720c */ /* 0x044fe20003f06070 */
[----:B------:R-:W-:-:S05]  /*1860*/  IMAD.IADD R21, R8, 0x1, -R21 ;  /* 0x0000000108157824 */ /* 0x000fca00078e0a15 */
[----:B------:R0:W-:Y:S04]  /*1870*/  STG.E desc[UR6][R16.64], R21 ;  /* 0x0000001510007986 */ /* 0x0001e8000c101906 */
[----:B------:R-:W2:Y:S01]  /*1880*/  LD.E R29, desc[UR6][R10.64] ;  /* 0x000000060a1d7980 */ /* 0x000ea2000c101900 */
[----:B------:R-:W-:Y:S01]  /*1890*/  LOP3.LUT R25, R26, R25, RZ, 0xfc, !PT ;  /* 0x000000191a197212 */ /* 0x000fe200078efcff */
[C---:B--2---:R-:W-:Y:S01]  /*18a0*/  IMAD.IADD R26, R29.reuse, 0x1, -R20 ;  /* 0x000000011d1a7824 */ /* 0x044fe200078e0a14 */
[----:B------:R-:W-:-:S03]  /*18b0*/  ISETP.GE.U32.AND P3, PT, R29, R20, PT ;  /* 0x000000141d00720c */ /* 0x000fc60003f66070 */
[----:B------:R-:W-:-:S05]  /*18c0*/  VIADD R20, R26, 0xffffffff ;  /* 0xffffffff1a147836 */ /* 0x000fca0000000000 */
[----:B------:R-:W-:Y:S01]  /*18d0*/  ISETP.GE.U32.AND P2, PT, R20, R29, PT ;  /* 0x0000001d1400720c */ /* 0x000fe20003f46070 */
[----:B------:R-:W-:-:S05]  /*18e0*/  @P0 IMAD.MOV R20, RZ, RZ, R26 ;  /* 0x000000ffff140224 */ /* 0x000fca00078e021a */
[----:B------:R2:W-:Y:S04]  /*18f0*/  STG.E desc[UR6][R12.64], R20 ;  /* 0x000000140c007986 */ /* 0x0005e8000c101906 */
[----:B------:R-:W3:Y:S01]  /*1900*/  LD.E R9, desc[UR6][R10.64+0x4] ;  /* 0x000004060a097980 */ /* 0x000ee2000c101900 */
[----:B------:R-:W-:Y:S02]  /*1910*/  SEL R8, RZ, 0xffffffff, P3 ;  /* 0xffffffffff087807 */ /* 0x000fe40001800000 */
[----:B------:R-:W-:-:S04]  /*1920*/  @!P0 SEL R8, RZ, 0xffffffff, !P2 ;  /* 0xffffffffff088807 */ /* 0x000fc80005000000 */
[----:B------:R-:W-:-:S04]  /*1930*/  LOP3.LUT R8, R8, 0x1, RZ, 0xc0, !PT ;  /* 0x0000000108087812 */ /* 0x000fc800078ec0ff */
[----:B------:R-:W-:Y:S01]  /*1940*/  ISETP.NE.U32.AND P2, PT, R8, 0x1, PT ;  /* 0x000000010800780c */ /* 0x000fe20003f45070 */
[----:B---3--:R-:W-:-:S04]  /*1950*/  IMAD.IADD R8, R9, 0x1, -R28 ;  /* 0x0000000109087824 */ /* 0x008fc800078e0a1c */
[----:B0-----:R-:W-:-:S05]  /*1960*/  VIADD R21, R8, 0xffffffff ;  /* 0xffffffff08157836 */ /* 0x001fca0000000000 */
[----:B------:R-:W-:-:S03]  /*1970*/  ISETP.GE.U32.AND P0, PT, R21, R9, PT ;  /* 0x000000091500720c */ /* 0x000fc60003f06070 */
[----:B------:R-:W-:-:S05]  /*1980*/  @P2 IMAD.MOV R21, RZ, RZ, R8 ;  /* 0x000000ffff152224 */ /* 0x000fca00078e0208 */
[----:B------:R2:W-:Y:S04]  /*1990*/  STG.E desc[UR6][R12.64+0x4], R21 ;  /* 0x000004150c007986 */ /* 0x0005e8000c101906 */
[----:B------:R-:W3:Y:S01]  /*19a0*/  LD.E R8, desc[UR6][R10.64+0x8] ;  /* 0x000008060a087980 */ /* 0x000ee2000c101900 */
[----:B------:R-:W-:-:S04]  /*19b0*/  ISETP.GE.U32.AND P3, PT, R9, R28, PT ;  /* 0x0000001c0900720c */ /* 0x000fc80003f66070 */
[----:B------:R-:W-:Y:S02]  /*19c0*/  SEL R9, RZ, 0xffffffff, P3 ;  /* 0xffffffffff097807 */ /* 0x000fe40001800000 */
[----:B------:R-:W-:-:S04]  /*19d0*/  @!P2 SEL R9, RZ, 0xffffffff, !P0 ;  /* 0xffffffffff09a807 */ /* 0x000fc80004000000 */
[----:B------:R-:W-:-:S04]  /*19e0*/  LOP3.LUT R9, R9, 0x1, RZ, 0xc0, !PT ;  /* 0x0000000109097812 */ /* 0x000fc800078ec0ff */
[----:B------:R-:W-:Y:S01]  /*19f0*/  ISETP.NE.U32.AND P2, PT, R9, 0x1, PT ;  /* 0x000000010900780c */ /* 0x000fe20003f45070 */
[----:B---3--:R-:W-:-:S04]  /*1a00*/  IMAD.IADD R9, R8, 0x1, -R25 ;  /* 0x0000000108097824 */ /* 0x008fc800078e0a19 */
[----:B------:R-:W-:-:S05]  /*1a10*/  VIADD R29, R9, 0xffffffff ;  /* 0xffffffff091d7836 */ /* 0x000fca0000000000 */
        /* <DEDUP_REMOVED lines=13> */
[----:B------:R2:W-:Y:S01]  /*1af0*/  STG.E desc[UR6][R12.64+0xc], R9 ;  /* 0x00000c090c007986 */ /* 0x0005e2000c101906 */
[----:B------:R-:W-:-:S04]  /*1b00*/  ISETP.GE.U32.AND P3, PT, R10, R27, PT ;  /* 0x0000001b0a00720c */ /* 0x000fc80003f66070 */
[----:B------:R-:W-:Y:S02]  /*1b10*/  SEL R8, RZ, 0xffffffff, P3 ;  /* 0xffffffffff087807 */ /* 0x000fe40001800000 */
[----:B------:R-:W-:-:S04]  /*1b20*/  @!P2 SEL R8, RZ, 0xffffffff, !P0 ;  /* 0xffffffffff08a807 */ /* 0x000fc80004000000 */
[----:B------:R-:W-:-:S04]  /*1b30*/  LOP3.LUT R8, R8, 0x1, RZ, 0xc0, !PT ;  /* 0x0000000108087812 */ /* 0x000fc800078ec0ff */
[----:B------:R-:W-:Y:S01]  /*1b40*/  ISETP.EQ.U32.AND P0, PT, R8, 0x1, PT ;  /* 0x000000010800780c */ /* 0x000fe20003f02070 */
[----:B--2---:R-:W-:-:S12]  /*1b50*/  BRA `(.L_x_26) ;  /* 0x0000000000c87947 */ /* 0x004fd80003800000 */
.L_x_25:
[----:B--2---:R-:W-:-:S04]  /*1b60*/  LEA R26, P0, R23, R18, 0x2 ;  /* 0x00000012171a7211 */ /* 0x004fc800078010ff */
[----:B------:R-:W-:-:S06]  /*1b70*/  LEA.HI.X R27, R23, R19, RZ, 0x2, P0 ;  /* 0x00000013171b7211 */ /* 0x000fcc00000f14ff */
[----:B------:R-:W2:Y:S01]  /*1b80*/  LD.E R27, desc[UR6][R26.64] ;  /* 0x000000061a1b7980 */ /* 0x000ea2000c101900 */
[----:B------:R-:W1:Y:S01]  /*1b90*/  S2UR UR5, SR_CgaCtaId ;  /* 0x00000000000579c3 */ /* 0x000e620000008800 */
[----:B------:R-:W-:Y:S01]  /*1ba0*/  UMOV UR4, 0x400 ;  /* 0x0000040000047882 */ /* 0x000fe20000000000 */
[----:B------:R-:W-:-:S04]  /*1bb0*/  LEA R20, P0, R5, R18, 0x2 ;  /* 0x0000001205147211 */ /* 0x000fc800078010ff */
[----:B------:R-:W-:Y:S01]  /*1bc0*/  LEA.HI.X R21, R5, R19, RZ, 0x2, P0 ;  /* 0x0000001305157211 */ /* 0x000fe200000f14ff */
[----:B-1----:R-:W-:-:S09]  /*1bd0*/  ULEA UR4, UR5, UR4, 0x18 ;  /* 0x0000000405047291 */ /* 0x002fd2000f8ec0ff */
[----:B0-----:R-:W2:Y:S02]  /*1be0*/  LDS.128 R8, [UR4+0x2800] ;  /* 0x00280004ff087984 */ /* 0x001ea40008000c00 */
[----:B--2---:R-:W-:-:S05]  /*1bf0*/  IMAD.IADD R29, R27, 0x1, -R8 ;  /* 0x000000011b1d7824 */ /* 0x004fca00078e0a08 */
[----:B------:R-:W-:Y:S04]  /*1c00*/  STG.E desc[UR6][R16.64], R29 ;  /* 0x0000001d10007986 */ /* 0x000fe8000c101906 */
[----:B------:R-:W2:Y:S01]  /*1c10*/  LD.E R28, desc[UR6][R20.64] ;  /* 0x00000006141c7980 */ /* 0x000ea2000c101900 */
[----:B------:R-:W-:Y:S01]  /*1c20*/  ISETP.GE.U32.AND P2, PT, R27, R8, PT ;  /* 0x000000081b00720c */ /* 0x000fe20003f46070 */
[----:B--2---:R-:W-:-:S04]  /*1c30*/  IMAD.IADD R8, R28, 0x1, -R9 ;  /* 0x000000011c087824 */ /* 0x004fc800078e0a09 */
[----:B------:R-:W-:-:S05]  /*1c40*/  VIADD R27, R8, 0xffffffff ;  /* 0xffffffff081b7836 */ /* 0x000fca0000000000 */
[----:B------:R-:W-:-:S03]  /*1c50*/  ISETP.GE.U32.AND P0, PT, R27, R28, PT ;  /* 0x0000001c1b00720c */ /* 0x000fc60003f06070 */
[----:B------:R-:W-:-:S05]  /*1c60*/  @P2 IMAD.MOV R27, RZ, RZ, R8 ;  /* 0x000000ffff1b2224 */ /* 0x000fca00078e0208 */
[----:B------:R-:W-:Y:S04]  /*1c70*/  STG.E desc[UR6][R12.64], R27 ;  /* 0x0000001b0c007986 */ /* 0x000fe8000c101906 */
[----:B------:R-:W2:Y:S01]  /*1c80*/  LD.E R25, desc[UR6][R20.64+0x4] ;  /* 0x0000040614197980 */ /* 0x000ea2000c101900 */
[----:B------:R-:W-:Y:S02]  /*1c90*/  ISETP.GE.U32.AND P3, PT, R28, R9, PT ;  /* 0x000000091c00720c */ /* 0x000fe40003f66070 */
[----:B------:R-:W-:Y:S02]  /*1ca0*/  SEL R8, RZ, 0xffffffff, !P0 ;  /* 0xffffffffff087807 */ /* 0x000fe40004000000 */
[----:B------:R-:W-:-:S04]  /*1cb0*/  @P2 SEL R8, RZ, 0xffffffff, P3 ;  /* 0xffffffffff082807 */ /* 0x000fc80001800000 */
[----:B------:R-:W-:-:S04]  /*1cc0*/  LOP3.LUT R8, R8, 0x1, RZ, 0xc0, !PT ;  /* 0x0000000108087812 */ /* 0x000fc800078ec0ff */
[----:B------:R-:W-:Y:S01]  /*1cd0*/  ISETP.NE.U32.AND P2, PT, R8, 0x1, PT ;  /* 0x000000010800780c */ /* 0x000fe20003f45070 */
[----:B--2---:R-:W-:-:S04]  /*1ce0*/  IMAD.IADD R8, R25, 0x1, -R10 ;  /* 0x0000000119087824 */ /* 0x004fc800078e0a0a */
[----:B------:R-:W-:-:S05]  /*1cf0*/  VIADD R9, R8, 0xffffffff ;  /* 0xffffffff08097836 */ /* 0x000fca0000000000 */
[----:B------:R-:W-:-:S03]  /*1d00*/  ISETP.GE.U32.AND P0, PT, R9, R25, PT ;  /* 0x000000190900720c */ /* 0x000fc60003f06070 */
[----:B------:R-:W-:-:S05]  /*1d10*/  @P2 IMAD.MOV R9, RZ, RZ, R8 ;  /* 0x000000ffff092224 */ /* 0x000fca00078e0208 */
[----:B------:R0:W-:Y:S04]  /*1d20*/  STG.E desc[UR6][R12.64+0x4], R9 ;  /* 0x000004090c007986 */ /* 0x0001e8000c101906 */
        /* <DEDUP_REMOVED lines=11> */
[----:B------:R-:W0:Y:S01]  /*1de0*/  LD.E R20, desc[UR6][R20.64+0xc] ;  /* 0x00000c0614147980 */ /* 0x000e22000c101900 */
[----:B------:R-:W-:Y:S02]  /*1df0*/  ISETP.GE.U32.AND P3, PT, R26, R11, PT ;  /* 0x0000000b1a00720c */ /* 0x000fe40003f66070 */
[----:B------:R-:W-:Y:S02]  /*1e00*/  SEL R8, RZ, 0xffffffff, !P0 ;  /* 0xffffffffff087807 */ /* 0x000fe40004000000 */
[----:B------:R-:W-:-:S04]  /*1e10*/  @P2 SEL R8, RZ, 0xffffffff, P3 ;  /* 0xffffffffff082807 */ /* 0x000fc80001800000 */
[----:B------:R-:W-:-:S04]  /*1e20*/  LOP3.LUT R8, R8, 0x1, RZ, 0xc0, !PT ;  /* 0x0000000108087812 */ /* 0x000fc800078ec0ff */
[----:B------:R-:W-:Y:S01]  /*1e30*/  ISETP.NE.U32.AND P0, PT, R8, 0x1, PT ;  /* 0x000000010800780c */ /* 0x000fe20003f05070 */
[----:B0-----:R-:W-:-:S12]  /*1e40*/  VIADD R9, R20, 0xffffffff ;  /* 0xffffffff14097836 */ /* 0x001fd80000000000 */
[----:B------:R-:W-:Y:S01]  /*1e50*/  @P0 IMAD.MOV R9, RZ, RZ, R20 ;  /* 0x000000ffff090224 */ /* 0x000fe200078e0214 */
[----:B------:R-:W-:-:S04]  /*1e60*/  ISETP.EQ.AND P0, PT, R20, RZ, !P0 ;  /* 0x000000ff1400720c */ /* 0x000fc80004702270 */
[----:B------:R1:W-:Y:S09]  /*1e70*/  STG.E desc[UR6][R12.64+0xc], R9 ;  /* 0x00000c090c007986 */ /* 0x0003f2000c101906 */
.L_x_26:
[----:B------:R-:W-:Y:S01]  /*1e80*/  PRMT R21, R6, 0x8880, RZ ;  /* 0x0000888006157816 */ /* 0x000fe200000000ff */
[----:B------:R-:W-:Y:S01]  /*1e90*/  BSSY.RECONVERGENT B2, `(.L_x_27) ;  /* 0x0000015000027945 */ /* 0x000fe20003800200 */
[C---:B------:R-:W-:Y:S02]  /*1ea0*/  PRMT R8, R22.reuse, 0x8880, RZ ;  /* 0x0000888016087816 */ /* 0x040fe400000000ff */
[----:B------:R-:W-:Y:S02]  /*1eb0*/  PRMT R20, R22, 0x8880, RZ ;  /* 0x0000888016147816 */ /* 0x000fe400000000ff */
[----:B------:R-:W-:Y:S02]  /*1ec0*/  ISETP.GE.OR P2, PT, R8, R21, !P0 ;  /* 0x000000150800720c */ /* 0x000fe40004746670 */
[----:B------:R-:W-:Y:S02]  /*1ed0*/  PRMT R20, R20, 0x7710, RZ ;  /* 0x0000771014147816 */ /* 0x000fe400000000ff */
[----:B-1----:R-:W-:-:S09]  /*1ee0*/  PRMT R25, R4, 0x8880, RZ ;  /* 0x0000888004197816 */ /* 0x002fd200000000ff */
[----:B------:R-:W-:Y:S05]  /*1ef0*/  @P2 BRA `(.L_x_28) ;  /* 0x0000000000382947 */ /* 0x000fea0003800000 */
.L_x_29:
[----:B0-----:R-:W-:-:S05]  /*1f00*/  LOP3.LUT R9, R20, 0xff, RZ, 0xc0, !PT ;  /* 0x000000ff14097812 */ /* 0x001fca00078ec0ff */
[----:B------:R-:W-:-:S06]  /*1f10*/  IMAD.WIDE.U32 R10, R9, 0x4, R18 ;  /* 0x00000004090a7825 */ /* 0x000fcc00078e0012 */
[----:B------:R-:W2:Y:S01]  /*1f20*/  LD.E R10, desc[UR6][R10.64] ;  /* 0x000000060a0a7980 */ /* 0x000ea2000c101900 */
[----:B------:R-:W-:-:S04]  /*1f30*/  IMAD.WIDE.U32 R8, R9, 0x4, R14 ;  /* 0x0000000409087825 */ /* 0x000fc800078e000e */
[----:B------:R-:W-:-:S05]  /*1f40*/  VIADD R20, R20, 0x1 ;  /* 0x0000000114147836 */ /* 0x000fca0000000000 */
[C---:B------:R-:W-:Y:S02]  /*1f50*/  PRMT R26, R20.reuse, 0x8880, RZ ;  /* 0x00008880141a7816 */ /* 0x040fe400000000ff */
[----:B------:R-:W-:Y:S02]  /*1f60*/  PRMT R20, R20, 0x8880, RZ ;  /* 0x0000888014147816 */ /* 0x000fe400000000ff */
[----:B------:R-:W-:Y:S02]  /*1f70*/  ISETP.LT.AND P3, PT, R26, R21, PT ;  /* 0x000000151a00720c */ /* 0x000fe40003f61270 */
[----:B------:R-:W-:Y:S01]  /*1f80*/  PRMT R20, R20, 0x7710, RZ ;  /* 0x0000771014147816 */ /* 0x000fe200000000ff */
[C---:B--2---:R-:W-:Y:S01]  /*1f90*/  VIADD R27, R10.reuse, 0xffffffff ;  /* 0xffffffff0a1b7836 */ /* 0x044fe20000000000 */
[----:B------:R-:W-:-:S04]  /*1fa0*/  ISETP.NE.AND P2, PT, R10, RZ, PT ;  /* 0x000000ff0a00720c */ /* 0x000fc80003f45270 */
[----:B------:R0:W-:Y:S01]  /*1fb0*/  STG.E desc[UR6][R8.64], R27 ;  /* 0x0000001b08007986 */ /* 0x0001e2000c101906 */
[----:B------:R-:W-:-:S08]  /*1fc0*/  PLOP3.LUT P0, PT, P2, PT, PT, 0x8, 0x80 ;  /* 0x000000000080781c */ /* 0x000fd0000170e170 */
[----:B------:R-:W-:Y:S05]  /*1fd0*/  @!P2 BRA P3, `(.L_x_29) ;  /* 0xfffffffc00c8a947 */ /* 0x000fea000183ffff */
.L_x_28:
[----:B------:R-:W-:Y:S05]  /*1fe0*/  BSYNC.RECONVERGENT B2 ;  /* 0x0000000000027941 */ /* 0x000fea0003800200 */
.L_x_27:
[----:B0-----:R-:W-:Y:S01]  /*1ff0*/  PRMT R8, R20, 0x8880, RZ ;  /* 0x0000888014087816 */ /* 0x001fe200000000ff */
[----:B------:R-:W-:Y:S03]  /*2000*/  BSSY.RECONVERGENT B2, `(.L_x_30) ;  /* 0x000000e000027945 */ /* 0x000fe60003800200 */
[----:B------:R-:W-:-:S13]  /*2010*/  ISETP.LT.OR P0, PT, R8, R25, P0 ;  /* 0x000000190800720c */ /* 0x000fda0000701670 */
[----:B------:R-:W-:Y:S05]  /*2020*/  @P0 BRA `(.L_x_31) ;  /* 0x00000000002c0947 */ /* 0x000fea0003800000 */
.L_x_32:
[----:B------:R-:W-:Y:S01]  /*2030*/  VIADD R18, R20, 0xffffffff ;  /* 0xffffffff14127836 */ /* 0x000fe20000000000 */
[----:B0-----:R-:W0:Y:S04]  /*2040*/  LDS.64 R10, [R3+0x8] ;  /* 0x00000800030a7984 */ /* 0x001e280000000a00 */
[----:B------:R-:W-:-:S05]  /*2050*/  LOP3.LUT R19, R18, 0xff, RZ, 0xc0, !PT ;  /* 0x000000ff12137812 */ /* 0x000fca00078ec0ff */
[----:B------:R-:W-:-:S06]  /*2060*/  IMAD.WIDE.U32 R8, R19, 0x4, R14 ;  /* 0x0000000413087825 */ /* 0x000fcc00078e000e */
[----:B------:R-:W2:Y:S01]  /*2070*/  LDG.E R9, desc[UR6][R8.64] ;  /* 0x0000000608097981 */ /* 0x000ea2000c1e1900 */
[----:B------:R-:W-:-:S04]  /*2080*/  PRMT R20, R20, 0x8880, RZ ;  /* 0x0000888014147816 */ /* 0x000fc800000000ff */
[----:B------:R-:W-:Y:S02]  /*2090*/  ISETP.GT.AND P0, PT, R20, R25, PT ;  /* 0x000000191400720c */ /* 0x000fe40003f04270 */
[----:B------:R-:W-:Y:S01]  /*20a0*/  PRMT R20, R18, 0x7610, R20 ;  /* 0x0000761012147816 */ /* 0x000fe20000000014 */
[----:B0-----:R-:W-:-:S05]  /*20b0*/  IMAD.WIDE.U32 R10, R19, 0x4, R10 ;  /* 0x00000004130a7825 */ /* 0x001fca00078e000a */
[----:B--2---:R0:W-:Y:S05]  /*20c0*/  ST.E desc[UR6][R10.64], R9 ;  /* 0x000000090a007985 */ /* 0x0041ea000c101906 */
[----:B------:R-:W-:Y:S05]  /*20d0*/  @P0 BRA `(.L_x_32) ;  /* 0xfffffffc00d40947 */ /* 0x000fea000383ffff */
.L_x_31:
[----:B------:R-:W-:Y:S05]  /*20e0*/  BSYNC.RECONVERGENT B2 ;  /* 0x0000000000027941 */ /* 0x000fea0003800200 */
.L_x_30:
[----:B------:R-:W-:Y:S05]  /*20f0*/  @P1 BRA `(.L_x_33) ;  /* 0xfffffff400681947 */ /* 0x000fea000383ffff */
[C---:B------:R-:W-:Y:S01]  /*2100*/  PRMT R5, R4.reuse, 0x8880, RZ ;  /* 0x0000888004057816 */ /* 0x040fe200000000ff */
[----:B------:R-:W-:-:S03]  /*2110*/  VIADD R4, R4, 0xffffffff ;  /* 0xffffffff04047836 */ /* 0x000fc60000000000 */
[----:B------:R-:W-:-:S13]  /*2120*/  ISETP.GT.AND P0, PT, R5, 0x1, PT ;  /* 0x000000010500780c */ /* 0x000fda0003f04270 */
[----:B------:R-:W-:Y:S05]  /*2130*/  @P0 BRA `(.L_x_34) ;  /* 0xfffffff4003c0947 */ /* 0x000fea000383ffff */
[----:B------:R-:W-:Y:S05]  /*2140*/  BSYNC.RECONVERGENT B1 ;  /* 0x0000000000017941 */ /* 0x000fea0003800200 */
.L_x_24:
[----:B------:R-:W1:Y:S02]  /*2150*/  LDS.S8 R4, [R3] ;  /* 0x0000000003047984 */ /* 0x000e640000000200 */
[----:B-1----:R-:W-:-:S13]  /*2160*/  ISETP.GE.AND P0, PT, R4, 0x1, PT ;  /* 0x000000010400780c */ /* 0x002fda0003f06270 */
[----:B------:R-:W-:Y:S05]  /*2170*/  @!P0 BRA `(.L_x_23) ;  /* 0x0000000000308947 */ /* 0x000fea0003800000 */
[----:B0-----:R0:W1:Y:S02]  /*2180*/  LDS.64 R8, [R3+0x8] ;  /* 0x0000080003087984 */ /* 0x0010640000000a00 */
.L_x_35:
[----:B------:R-:W-:-:S05]  /*2190*/  LOP3.LUT R11, R4, 0xff, RZ, 0xc0, !PT ;  /* 0x000000ff040b7812 */ /* 0x000fca00078ec0ff */
[----:B-1----:R-:W-:-:S06]  /*21a0*/  IMAD.WIDE.U32 R10, R11, 0x4, R8 ;  /* 0x000000040b0a7825 */ /* 0x002fcc00078e0008 */
[----:B------:R-:W2:Y:S02]  /*21b0*/  LD.E R10, desc[UR6][R10.64+-0x4] ;  /* 0xfffffc060a0a7980 */ /* 0x000ea4000c101900 */
[----:B--2---:R-:W-:-:S13]  /*21c0*/  ISETP.NE.AND P0, PT, R10, RZ, PT ;  /* 0x000000ff0a00720c */ /* 0x004fda0003f05270 */
[----:B------:R-:W-:Y:S05]  /*21d0*/  @P0 BRA `(.L_x_23) ;  /* 0x0000000000180947 */ /* 0x000fea0003800000 */
[C---:B------:R-:W-:Y:S01]  /*21e0*/  VIADD R6, R4.reuse, 0xffffffff ;  /* 0xffffffff04067836 */ /* 0x040fe20000000000 */
[----:B------:R-:W-:-:S04]  /*21f0*/  PRMT R4, R4, 0x8880, RZ ;  /* 0x0000888004047816 */ /* 0x000fc800000000ff */
[----:B------:R2:W-:Y:S01]  /*2200*/  STS.U8 [R3], R6 ;  /* 0x0000000603007388 */ /* 0x0005e20000000000 */
[----:B------:R-:W-:Y:S02]  /*2210*/  ISETP.GT.AND P0, PT, R4, 0x1, PT ;  /* 0x000000010400780c */ /* 0x000fe40003f04270 */
[----:B------:R-:W-:-:S11]  /*2220*/  PRMT R4, R6, 0x7610, R4 ;  /* 0x0000761006047816 */ /* 0x000fd60000000004 */
[----:B--2---:R-:W-:Y:S05]  /*2230*/  @P0 BRA `(.L_x_35) ;  /* 0xfffffffc00d40947 */ /* 0x004fea000383ffff */
.L_x_23:
[----:B------:R-:W-:Y:S05]  /*2240*/  BSYNC.RECONVERGENT B0 ;  /* 0x0000000000007941 */ /* 0x000fea0003800200 */
.L_x_22:
[----:B0-----:R-:W0:Y:S01]  /*2250*/  S2R R9, SR_CgaCtaId ;  /* 0x0000000000097919 */ /* 0x001e220000008800 */
[----:B------:R-:W-:Y:S01]  /*2260*/  VIADD R5, R7, 0xffffffff ;  /* 0xffffffff07057836 */ /* 0x000fe20000000000 */
[----:B------:R-:W-:-:S04]  /*2270*/  MOV R8, 0x400 ;  /* 0x0000040000087802 */ /* 0x000fc80000000f00 */
[----:B------:R-:W-:Y:S01]  /*2280*/  LOP3.LUT R6, R5, 0xffff, RZ, 0xc0, !PT ;  /* 0x0000ffff05067812 */ /* 0x000fe200078ec0ff */
[----:B------:R-:W-:-:S03]  /*2290*/  VIADD R8, R8, 0x2800 ;  /* 0x0000280008087836 */ /* 0x000fc60000000000 */
[----:B------:R-:W-:-:S04]  /*22a0*/  SHF.R.U32.HI R6, RZ, 0x5, R6 ;  /* 0x00000005ff067819 */ /* 0x000fc80000011606 */
[----:B------:R-:W-:Y:S02]  /*22b0*/  LOP3.LUT R6, R6, 0xffff, RZ, 0xc0, !PT ;  /* 0x0000ffff06067812 */ /* 0x000fe400078ec0ff */
[----:B0-----:R-:W-:-:S05]  /*22c0*/  LEA R9, R9, R8, 0x18 ;  /* 0x0000000809097211 */ /* 0x001fca00078ec0ff */
[----:B------:R-:W-:-:S06]  /*22d0*/  IMAD R6, R6, 0x4, R9 ;  /* 0x0000000406067824 */ /* 0x000fcc00078e0209 */
[----:B------:R-:W0:Y:S02]  /*22e0*/  LDS R6, [R6+0x10] ;  /* 0x0000100006067984 */ /* 0x000e240000000800 */
[----:B0-----:R-:W-:-:S04]  /*22f0*/  SHF.R.W.U32.HI R5, RZ, R5, R6 ;  /* 0x00000005ff057219 */ /* 0x001fc80000011e06 */
[----:B------:R-:W-:-:S04]  /*2300*/  LOP3.LUT R5, R5, 0x1, RZ, 0xc0, !PT ;  /* 0x0000000105057812 */ /* 0x000fc800078ec0ff */
[----:B------:R-:W-:-:S13]  /*2310*/  ISETP.NE.U32.AND P0, PT, R5, 0x1, PT ;  /* 0x000000010500780c */ /* 0x000fda0003f05070 */
[----:B------:R-:W-:Y:S05]  /*2320*/  @P0 BRA `(.L_x_36) ;  /* 0x0000001c00780947 */ /* 0x000fea0003800000 */
[----:B------:R-:W0:Y:S01]  /*2330*/  S2R R9, SR_TID.X ;  /* 0x0000000000097919 */ /* 0x000e220000002100 */
[----:B------:R-:W2:Y:S01]  /*2340*/  S2UR UR8, SR_CgaCtaId ;  /* 0x00000000000879c3 */ /* 0x000ea20000008800 */
[----:B------:R-:W-:Y:S01]  /*2350*/  UMOV UR5, 0x400 ;  /* 0x0000040000057882 */ /* 0x000fe20000000000 */
[----:B------:R-:W-:Y:S01]  /*2360*/  LOP3.LUT P0, RZ, R4, 0xff, RZ, 0xc0, !PT ;  /* 0x000000ff04ff7812 */ /* 0x000fe2000780c0ff */
[----:B------:R-:W-:Y:S01]  /*2370*/  UIADD3 UR4, UPT, UPT, UR5, 0x1000, URZ ;  /* 0x0000100005047890 */ /* 0x000fe2000fffe0ff */
[----:B------:R-:W-:Y:S04]  /*2380*/  BSSY.RECONVERGENT B1, `(.L_x_37) ;  /* 0x00000ea000017945 */ /* 0x000fe80003800200 */
[----:B------:R-:W-:Y:S01]  /*2390*/  BSSY.RELIABLE B0, `(.L_x_38) ;  /* 0x000000a000007945 */ /* 0x000fe20003800100 */
[----:B--2---:R-:W-:-:S06]  /*23a0*/  ULEA UR4, UR8, UR4, 0x18 ;  /* 0x0000000408047291 */ /* 0x004fcc000f8ec0ff */
[----:B0-----:R-:W-:Y:S01]  /*23b0*/  LEA R8, R9, UR4, 0x4 ;  /* 0x0000000409087c11 */ /* 0x001fe2000f8e20ff */
[----:B------:R-:W-:Y:S06]  /*23c0*/  @!P0 BRA `(.L_x_39) ;  /* 0x0000000000188947 */ /* 0x000fec0003800000 */
[----:B------:R-:W-:-:S06]  /*23d0*/  ULEA UR4, UR8, UR5, 0x18 ;  /* 0x0000000508047291 */ /* 0x000fcc000f8ec0ff */
[----:B------:R-:W-:-:S05]  /*23e0*/  LEA R9, R9, UR4, 0x4 ;  /* 0x0000000409097c11 */ /* 0x000fca000f8e20ff */
[----:B------:R-:W0:Y:S02]  /*23f0*/  LDS.U8 R10, [R9] ;  /* 0x00000000090a7984 */ /* 0x000e240000000000 */
[----:B0-----:R-:W-:-:S13]  /*2400*/  ISETP.NE.AND P0, PT, R10, RZ, PT ;  /* 0x000000ff0a00720c */ /* 0x001fda0003f05270 */
[----:B------:R-:W-:Y:S05]  /*2410*/  @P0 BREAK.RELIABLE B0 ;  /* 0x0000000000000942 */ /* 0x000fea0003800100 */
[----:B------:R-:W-:Y:S05]  /*2420*/  @P0 BRA `(.L_x_40) ;  /* 0x0000000000100947 */ /* 0x000fea0003800000 */
.L_x_39:
[----:B------:R-:W-:Y:S05]  /*2430*/  BSYNC.RELIABLE B0 ;  /* 0x0000000000007941 */ /* 0x000fea0003800100 */
.L_x_38:
[----:B------:R0:W-:Y:S01]  /*2440*/  STS.U8 [R8], RZ ;  /* 0x000000ff08007388 */ /* 0x0001e20000000000 */
[----:B------:R-:W-:Y:S01]  /*2450*/  PRMT R6, RZ, 0x7610, R6 ;  /* 0x00007610ff067816 */ /* 0x000fe20000000006 */
[----:B------:R-:W-:Y:S06]  /*2460*/  BRA `(.L_x_41) ;  /* 0x0000000c006c7947 */ /* 0x000fec0003800000 */
.L_x_40:
[----:B------:R-:W-:Y:S01]  /*2470*/  IMAD.IADD R11, R4, 0x1, R10 ;  /* 0x00000001040b7824 */ /* 0x000fe200078e020a */
[----:B------:R-:W-:Y:S04]  /*2480*/  BSSY.RECONVERGENT B2, `(.L_x_42) ;  /* 0x0000033000027945 */ /* 0x000fe80003800200 */
[----:B------:R0:W-:Y:S01]  /*2490*/  STS.U8 [R8], R11 ;  /* 0x0000000b08007388 */ /* 0x0001e20000000000 */
[----:B------:R-:W-:-:S04]  /*24a0*/  PRMT R5, R11, 0x8880, RZ ;  /* 0x000088800b057816 */ /* 0x000fc800000000ff */
[----:B------:R-:W-:-:S13]  /*24b0*/  ISETP.GE.AND P0, PT, R5, 0x1, PT ;  /* 0x000000010500780c */ /* 0x000fda0003f06270 */
[----:B0-----:R-:W-:Y:S05]  /*24c0*/  @!P0 BRA `(.L_x_43) ;  /* 0x0000000000b88947 */ /* 0x001fea0003800000 */
[C---:B------:R-:W-:Y:S01]  /*24d0*/  LOP3.LUT R5, R11.reuse, 0xff, RZ, 0xc0, !PT ;  /* 0x000000ff0b057812 */ /* 0x040fe200078ec0ff */
[----:B------:R-:W-:Y:S01]  /*24e0*/  BSSY.RECONVERGENT B3, `(.L_x_44) ;  /* 0x000001a000037945 */ /* 0x000fe20003800200 */
[----:B------:R-:W-:Y:S02]  /*24f0*/  LOP3.LUT R22, R11, 0x3, RZ, 0xc0, !PT ;  /* 0x000000030b167812 */ /* 0x000fe400078ec0ff */
[----:B------:R-:W-:Y:S02]  /*2500*/  ISETP.GE.U32.AND P0, PT, R5, 0x4, PT ;  /* 0x000000040500780c */ /* 0x000fe40003f06070 */
[----:B------:R-:W-:Y:S02]  /*2510*/  ISETP.NE.AND P1, PT, R22, RZ, PT ;  /* 0x000000ff1600720c */ /* 0x000fe40003f25270 */
[----:B------:R-:W-:-:S09]  /*2520*/  PRMT R5, RZ, 0x7610, R5 ;  /* 0x00007610ff057816 */ /* 0x000fd20000000005 */
[----:B------:R-:W-:Y:S05]  /*2530*/  @!P0 BRA `(.L_x_45) ;  /* 0x0000000000508947 */ /* 0x000fea0003800000 */
[----:B------:R-:W-:Y:S02]  /*2540*/  LOP3.LUT R5, R11, 0x7c, RZ, 0xc0, !PT ;  /* 0x0000007c0b057812 */ /* 0x000fe400078ec0ff */
[----:B------:R-:W-:Y:S02]  /*2550*/  PRMT R11, RZ, 0x7610, R11 ;  /* 0x00007610ff0b7816 */ /* 0x000fe4000000000b */
[----:B------:R-:W-:-:S07]  /*2560*/  PRMT R6, R5, 0x9910, RZ ;  /* 0x0000991005067816 */ /* 0x000fce00000000ff */
.L_x_46:
[----:B0-----:R-:W0:Y:S01]  /*2570*/  LDS.64 R12, [R8+0x8] ;  /* 0x00000800080c7984 */ /* 0x001e220000000a00 */
[C---:B------:R-:W-:Y:S01]  /*2580*/  LOP3.LUT R23, R11.reuse, 0xff, RZ, 0xc0, !PT ;  /* 0x000000ff0b177812 */ /* 0x040fe200078ec0ff */
[----:B------:R-:W-:-:S04]  /*2590*/  VIADD R11, R11, 0x4 ;  /* 0x000000040b0b7836 */ /* 0x000fc80000000000 */
[----:B0-----:R-:W-:-:S05]  /*25a0*/  IMAD.WIDE.U32 R12, R23, 0x4, R12 ;  /* 0x00000004170c7825 */ /* 0x001fca00078e000c */
[----:B------:R0:W-:Y:S04]  /*25b0*/  ST.E desc[UR6][R12.64], RZ ;  /* 0x000000ff0c007985 */ /* 0x0001e8000c101906 */
[----:B------:R-:W2:Y:S01]  /*25c0*/  LDS.64 R16, [R8+0x8] ;  /* 0x0000080008107984 */ /* 0x000ea20000000a00 */
[----:B0-----:R-:W-:-:S04]  /*25d0*/  LOP3.LUT R13, R11, 0xff, RZ, 0xc0, !PT ;  /* 0x000000ff0b0d7812 */ /* 0x001fc800078ec0ff */
[----:B------:R-:W-:Y:S01]  /*25e0*/  ISETP.NE.AND P0, PT, R13, R6, PT ;  /* 0x000000060d00720c */ /* 0x000fe20003f05270 */
[----:B--2---:R-:W-:-:S05]  /*25f0*/  IMAD.WIDE.U32 R16, R23, 0x4, R16 ;  /* 0x0000000417107825 */ /* 0x004fca00078e0010 */
[----:B------:R-:W-:Y:S04]  /*2600*/  ST.E desc[UR6][R16.64+0x4], RZ ;  /* 0x000004ff10007985 */ /* 0x000fe8000c101906 */
[----:B-1----:R-:W0:Y:S02]  /*2610*/  LDS.64 R18, [R8+0x8] ;  /* 0x0000080008127984 */ /* 0x002e240000000a00 */
[----:B0-----:R-:W-:-:S05]  /*2620*/  IMAD.WIDE.U32 R18, R23, 0x4, R18 ;  /* 0x0000000417127825 */ /* 0x001fca00078e0012 */
[----:B------:R-:W-:Y:S04]  /*2630*/  ST.E desc[UR6][R18.64+0x8], RZ ;  /* 0x000008ff12007985 */ /* 0x000fe8000c101906 */
[----:B------:R-:W0:Y:S02]  /*2640*/  LDS.64 R20, [R8+0x8] ;  /* 0x0000080008147984 */ /* 0x000e240000000a00 */
[----:B0-----:R-:W-:-:S05]  /*2650*/  IMAD.WIDE.U32 R20, R23, 0x4, R20 ;  /* 0x0000000417147825 */ /* 0x001fca00078e0014 */
[----:B------:R0:W-:Y:S01]  /*2660*/  ST.E desc[UR6][R20.64+0xc], RZ ;  /* 0x00000cff14007985 */ /* 0x0001e2000c101906 */
[----:B------:R-:W-:Y:S05]  /*2670*/  @P0 BRA `(.L_x_46) ;  /* 0xfffffffc00bc0947 */ /* 0x000fea000383ffff */
.L_x_45:
[----:B------:R-:W-:Y:S05]  /*2680*/  BSYNC.RECONVERGENT B3 ;  /* 0x0000000000037941 */ /* 0x000fea0003800200 */
.L_x_44:
[----:B------:R-:W-:Y:S05]  /*2690*/  @!P1 BRA `(.L_x_43) ;  /* 0x0000000000449947 */ /* 0x000fea0003800000 */
[----:B------:R-:W2:Y:S01]  /*26a0*/  LDS.64 R12, [R8+0x8] ;  /* 0x00000800080c7984 */ /* 0x000ea20000000a00 */
[----:B------:R-:W-:Y:S02]  /*26b0*/  LOP3.LUT R5, R5, 0xffff, RZ, 0xc0, !PT ;  /* 0x0000ffff05057812 */ /* 0x000fe400078ec0ff */
[----:B------:R-:W-:-:S03]  /*26c0*/  ISETP.NE.AND P0, PT, R22, 0x1, PT ;  /* 0x000000011600780c */ /* 0x000fc60003f05270 */
[----:B--2---:R-:W-:-:S05]  /*26d0*/  IMAD.WIDE.U32 R12, R5, 0x4, R12 ;  /* 0x00000004050c7825 */ /* 0x004fca00078e000c */
[----:B------:R2:W-:Y:S05]  /*26e0*/  ST.E desc[UR6][R12.64], RZ ;  /* 0x000000ff0c007985 */ /* 0x0005ea000c101906 */
[----:B------:R-:W-:Y:S05]  /*26f0*/  @!P0 BRA `(.L_x_43) ;  /* 0x00000000002c8947 */ /* 0x000fea0003800000 */
[----:B--2---:R-:W2:Y:S01]  /*2700*/  LDS.64 R12, [R8+0x8] ;  /* 0x00000800080c7984 */ /* 0x004ea20000000a00 */
[----:B------:R-:W-:Y:S01]  /*2710*/  IMAD.SHL.U32 R11, R5, 0x4, RZ ;  /* 0x00000004050b7824 */ /* 0x000fe200078e00ff */
[----:B------:R-:W-:Y:S02]  /*2720*/  ISETP.NE.AND P0, PT, R22, 0x2, PT ;  /* 0x000000021600780c */ /* 0x000fe40003f05270 */
[----:B------:R-:W-:Y:S02]  /*2730*/  SHF.R.U32.HI R5, RZ, 0x1e, R5 ;  /* 0x0000001eff057819 */ /* 0x000fe40000011605 */
[----:B--2---:R-:W-:-:S05]  /*2740*/  IADD3 R16, P1, PT, R12, R11, RZ ;  /* 0x0000000b0c107210 */ /* 0x004fca0007f3e0ff */
[----:B------:R-:W-:-:S05]  /*2750*/  IMAD.X R17, R13, 0x1, R5, P1 ;  /* 0x000000010d117824 */ /* 0x000fca00008e0605 */
[----:B------:R-:W-:Y:S04]  /*2760*/  ST.E desc[UR6][R16.64+0x4], RZ ;  /* 0x000004ff10007985 */ /* 0x000fe8000c101906 */
[----:B------:R-:W2:Y:S02]  /*2770*/  @P0 LDS.64 R12, [R8+0x8] ;  /* 0x00000800080c0984 */ /* 0x000ea40000000a00 */
[----:B--2---:R-:W-:-:S05]  /*2780*/  @P0 IADD3 R12, P1, PT, R12, R11, RZ ;  /* 0x0000000b0c0c0210 */ /* 0x004fca0007f3e0ff */
[----:B------:R-:W-:-:S05]  /*2790*/  @P0 IMAD.X R13, R13, 0x1, R5, P1 ;  /* 0x000000010d0d0824 */ /* 0x000fca00008e0605 */
[----:B------:R3:W-:Y:S03]  /*27a0*/  @P0 ST.E desc[UR6][R12.64+0x8], RZ ;  /* 0x000008ff0c000985 */ /* 0x0007e6000c101906 */
.L_x_43:
[----:B------:R-:W-:Y:S05]  /*27b0*/  BSYNC.RECONVERGENT B2 ;  /* 0x0000000000027941 */ /* 0x000fea0003800200 */
.L_x_42:
[----:B------:R-:W-:Y:S01]  /*27c0*/  PRMT R5, R4, 0x8880, RZ ;  /* 0x0000888004057816 */ /* 0x000fe200000000ff */
[----:B------:R-:W-:Y:S03]  /*27d0*/  BSSY.RECONVERGENT B2, `(.L_x_47) ;  /* 0x000009b000027945 */ /* 0x000fe60003800200 */
[----:B------:R-:W-:-:S13]  /*27e0*/  ISETP.GE.AND P0, PT, R5, 0x1, PT ;  /* 0x000000010500780c */ /* 0x000fda0003f06270 */
[----:B------:R-:W-:Y:S05]  /*27f0*/  @!P0 BRA `(.L_x_48) ;  /* 0x0000000800608947 */ /* 0x000fea0003800000 */
[----:B------:R-:W-:Y:S02]  /*2800*/  PRMT R4, R4, 0x8880, RZ ;  /* 0x0000888004047816 */ /* 0x000fe400000000ff */
[----:B------:R-:W-:Y:S02]  /*2810*/  PRMT R11, RZ, 0x7610, R11 ;  /* 0x00007610ff0b7816 */ /* 0x000fe4000000000b */
[----:B------:R-:W-:-:S04]  /*2820*/  PRMT R4, R4, 0x7710, RZ ;  /* 0x0000771004047816 */ /* 0x000fc800000000ff */
[----:B-1----:R-:W-:-:S07]  /*2830*/  PRMT R18, R4, 0x9910, RZ ;  /* 0x0000991004127816 */ /* 0x002fce00000000ff */
.L_x_57:
[----:B------:R-:W1:Y:S01]  /*2840*/  LDS.64 R4, [R3+0x8] ;  /* 0x0000080003047984 */ /* 0x000e620000000a00 */
[----:B------:R-:W-:-:S05]  /*2850*/  LOP3.LUT R19, R11, 0xff, RZ, 0xc0, !PT ;  /* 0x000000ff0b137812 */ /* 0x000fca00078ec0ff */
[----:B-1----:R-:W-:-:S05]  /*2860*/  IMAD.WIDE.U32 R4, R19, 0x4, R4 ;  /* 0x0000000413047825 */ /* 0x002fca00078e0004 */
[----:B0---4-:R-:W4:Y:S01]  /*2870*/  LD.E R20, desc[UR6][R4.64] ;  /* 0x0000000604147980 */ /* 0x011f22000c101900 */
[----:B------:R-:W-:Y:S01]  /*2880*/  BSSY.RECONVERGENT B3, `(.L_x_49) ;  /* 0x0000089000037945 */ /* 0x000fe20003800200 */
[----:B----4-:R-:W-:-:S13]  /*2890*/  ISETP.NE.AND P0, PT, R20, RZ, PT ;  /* 0x000000ff1400720c */ /* 0x010fda0003f05270 */
[----:B------:R-:W-:Y:S05]  /*28a0*/  @!P0 BRA `(.L_x_50) ;  /* 0x0000000800188947 */ /* 0x000fea0003800000 */
[----:B------:R-:W-:Y:S01]  /*28b0*/  PRMT R4, R10, 0x8880, RZ ;  /* 0x000088800a047816 */ /* 0x000fe200000000ff */
[----:B------:R-:W-:Y:S03]  /*28c0*/  BSSY.RECONVERGENT B4, `(.L_x_51) ;  /* 0x000007d000047945 */ /* 0x000fe60003800200 */
[----:B------:R-:W-:-:S13]  /*28d0*/  ISETP.GE.AND P0, PT, R4, 0x1, PT ;  /* 0x000000010400780c */ /* 0x000fda0003f06270 */
[----:B------:R-:W-:Y:S05]  /*28e0*/  @!P0 BRA `(.L_x_52) ;  /* 0x0000000400e88947 */ /* 0x000fea0003800000 */
[----:B------:R-:W-:Y:S01]  /*28f0*/  ISETP.GE.U32.AND P0, PT, R10, 0x4, PT ;  /* 0x000000040a00780c */ /* 0x000fe20003f06070 */
[----:B------:R-:W-:Y:S01]  /*2900*/  BSSY.RECONVERGENT B5, `(.L_x_53) ;  /* 0x0000041000057945 */ /* 0x000fe20003800200 */
[----:B------:R-:W-:Y:S01]  /*2910*/  PRMT R16, RZ, 0x7610, R16 ;  /* 0x00007610ff107816 */ /* 0x000fe20000000010 */
[----:B------:R-:W-:-:S10]  /*2920*/  IMAD.MOV.U32 R6, RZ, RZ, RZ ;  /* 0x000000ffff067224 */ /* 0x000fd400078e00ff */
[----:B------:R-:W-:Y:S05]  /*2930*/  @!P0 BRA `(.L_x_54) ;  /* 0x0000000000f48947 */ /* 0x000fea0003800000 */
[----:B------:R-:W-:Y:S01]  /*2940*/  BSSY.RECONVERGENT B6, `(.L_x_55) ;  /* 0x000003b000067945 */ /* 0x000fe20003800200 */
[----:B------:R-:W-:Y:S01]  /*2950*/  PRMT R16, RZ, 0x7610, R16 ;  /* 0x00007610ff107816 */ /* 0x000fe20000000010 */
[----:B------:R-:W-:-:S07]  /*2960*/  IMAD.MOV.U32 R6, RZ, RZ, RZ ;  /* 0x000000ffff067224 */ /* 0x000fce00078e00ff */
.L_x_56:
[----:B0-----:R-:W0:Y:S01]  /*2970*/  LDS.64 R4, [R9+0x8] ;  /* 0x0000080009047984 */ /* 0x001e220000000a00 */
[C---:B------:R-:W-:Y:S01]  /*2980*/  IMAD.IADD R21, R16.reuse, 0x1, R11 ;  /* 0x0000000110157824 */ /* 0x040fe200078e020b */
[----:B------:R-:W-:Y:S02]  /*2990*/  LOP3.LUT R17, R16, 0xff, RZ, 0xc0, !PT ;  /* 0x000000ff10117812 */ /* 0x000fe400078ec0ff */
[----:B--23--:R-:W1:Y:S02]  /*29a0*/  LDS.64 R12, [R8+0x8] ;  /* 0x00000800080c7984 */ /* 0x00ce640000000a00 */
[----:B------:R-:W-:Y:S01]  /*29b0*/  LOP3.LUT R21, R21, 0xff, RZ, 0xc0, !PT ;  /* 0x000000ff15157812 */ /* 0x000fe200078ec0ff */
[----:B0-----:R-:W-:-:S04]  /*29c0*/  IMAD.WIDE.U32 R4, R17, 0x4, R4 ;  /* 0x0000000411047825 */ /* 0x001fc800078e0004 */
[----:B-1----:R-:W-:Y:S02]  /*29d0*/  IMAD.WIDE.U32 R12, R21, 0x4, R12 ;  /* 0x00000004150c7825 */ /* 0x002fe400078e000c */
[----:B------:R-:W2:Y:S04]  /*29e0*/  LD.E R5, desc[UR6][R4.64] ;  /* 0x0000000604057980 */ /* 0x000ea8000c101900 */
[----:B------:R-:W2:Y:S02]  /*29f0*/  LD.E R22, desc[UR6][R12.64] ;  /* 0x000000060c167980 */ /* 0x000ea4000c101900 */
[----:B--2---:R-:W-:-:S04]  /*2a00*/  IMAD R23, R20, R5, R22 ;  /* 0x0000000514177224 */ /* 0x004fc800078e0216 */
[----:B------:R-:W-:-:S05]  /*2a10*/  IMAD.IADD R23, R23, 0x1, R6 ;  /* 0x0000000117177824 */ /* 0x000fca00078e0206 */
[----:B------:R-:W-:-:S04]  /*2a20*/  ISETP.NE.AND P0, PT, R23, -0x1, PT ;  /* 0xffffffff1700780c */ /* 0x000fc80003f05270 */
[----:B------:R-:W-:-:S05]  /*2a30*/  SEL R23, R23, RZ, P0 ;  /* 0x000000ff17177207 */ /* 0x000fca0000000000 */
[----:B------:R-:W-:Y:S04]  /*2a40*/  ST.E desc[UR6][R12.64], R23 ;  /* 0x000000170c007985 */ /* 0x000fe8000c101906 */
[----:B------:R-:W0:Y:S04]  /*2a50*/  LDS.64 R28, [R9+0x8] ;  /* 0x00000800091c7984 */ /* 0x000e280000000a00 */
[----:B------:R-:W1:Y:S01]  /*2a60*/  LDS.64 R26, [R8+0x8] ;  /* 0x00000800081a7984 */ /* 0x000e620000000a00 */
[----:B0-----:R-:W-:-:S04]  /*2a70*/  IMAD.WIDE.U32 R28, R17, 0x4, R28 ;  /* 0x00000004111c7825 */ /* 0x001fc800078e001c */
[----:B-1----:R-:W-:Y:S02]  /*2a80*/  IMAD.WIDE.U32 R26, R21, 0x4, R26 ;  /* 0x00000004151a7825 */ /* 0x002fe400078e001a */
        /* <DEDUP_REMOVED lines=25> */
[----:B------:R-:W2:Y:S01]  /*2c20*/  LD.E R6, desc[UR6][R12.64+0xc] ;  /* 0x00000c060c067980 */ /* 0x000ea2000c101900 */
[----:B------:R-:W-:Y:S01]  /*2c30*/  VIADD R16, R16, 0x4 ;  /* 0x0000000410107836 */ /* 0x000fe20000000000 */
[----:B------:R-:W-:Y:S01]  /*2c40*/  LOP3.LUT R21, R10, 0x7c, RZ, 0xc0, !PT ;  /* 0x0000007c0a157812 */ /* 0x000fe200078ec0ff */
[----:B--2---:R-:W-:-:S04]  /*2c50*/  IMAD R6, R20, R5, R6 ;  /* 0x0000000514067224 */ /* 0x004fc800078e0206 */
[----:B------:R-:W-:Y:S02]  /*2c60*/  VIADD R17, R6, 0x1 ;  /* 0x0000000106117836 */ /* 0x000fe40000000000 */
[----:B------:R-:W-:Y:S01]  /*2c70*/  @P0 IMAD.MOV R17, RZ, RZ, R6 ;  /* 0x000000ffff110224 */ /* 0x000fe200078e0206 */
[----:B------:R-:W-:-:S04]  /*2c80*/  LOP3.LUT R6, R16, 0xff, RZ, 0xc0, !PT ;  /* 0x000000ff10067812 */ /* 0x000fc800078ec0ff */
[C---:B------:R-:W-:Y:S02]  /*2c90*/  ISETP.NE.AND P0, PT, R17.reuse, -0x1, PT ;  /* 0xffffffff1100780c */ /* 0x040fe40003f05270 */
[----:B------:R-:W-:Y:S02]  /*2ca0*/  ISETP.NE.AND P1, PT, R6, R21, PT ;  /* 0x000000150600720c */ /* 0x000fe40003f25270 */
[----:B------:R-:W-:Y:S02]  /*2cb0*/  SEL R17, R17, RZ, P0 ;  /* 0x000000ff11117207 */ /* 0x000fe40000000000 */
[----:B------:R-:W-:-:S03]  /*2cc0*/  SEL R6, RZ, 0x1, P0 ;  /* 0x00000001ff067807 */ /* 0x000fc60000000000 */
[----:B------:R0:W-:Y:S06]  /*2cd0*/  ST.E desc[UR6][R12.64+0xc], R17 ;  /* 0x00000c110c007985 */ /* 0x0001ec000c101906 */
[----:B------:R-:W-:Y:S05]  /*2ce0*/  @P1 BRA `(.L_x_56) ;  /* 0xfffffffc00201947 */ /* 0x000fea000383ffff */
[----:B------:R-:W-:Y:S05]  /*2cf0*/  BSYNC.RECONVERGENT B6 ;  /* 0x0000000000067941 */ /* 0x000fea0003800200 */
.L_x_55:
[----:B------:R-:W-:-:S07]  /*2d00*/  PRMT R16, R21, 0x7610, R16 ;  /* 0x0000761015107816 */ /* 0x000fce0000000010 */
.L_x_54:
[----:B------:R-:W-:Y:S05]  /*2d10*/  BSYNC.RECONVERGENT B5 ;  /* 0x0000000000057941 */ /* 0x000fea0003800200 */
.L_x_53:
[----:B------:R-:W-:-:S13]  /*2d20*/  LOP3.LUT P0, R22, R10, 0x3, RZ, 0xc0, !PT ;  /* 0x000000030a167812 */ /* 0x000fda000780c0ff */
[----:B------:R-:W-:Y:S05]  /*2d30*/  @!P0 BRA `(.L_x_52) ;  /* 0x0000000000d48947 */ /* 0x000fea0003800000 */
[----:B0-23--:R-:W0:Y:S01]  /*2d40*/  LDS.64 R12, [R9+0x8] ;  /* 0x00000800090c7984 */ /* 0x00de220000000a00 */
[C---:B------:R-:W-:Y:S01]  /*2d50*/  IMAD.IADD R17, R16.reuse, 0x1, R11 ;  /* 0x0000000110117824 */ /* 0x040fe200078e020b */
[----:B------:R-:W-:Y:S02]  /*2d60*/  LOP3.LUT R23, R16, 0xffff, RZ, 0xc0, !PT ;  /* 0x0000ffff10177812 */ /* 0x000fe400078ec0ff */
[----:B------:R-:W1:Y:S02]  /*2d70*/  LDS.64 R4, [R8+0x8] ;  /* 0x0000080008047984 */ /* 0x000e640000000a00 */
[----:B------:R-:W-:Y:S01]  /*2d80*/  LOP3.LUT R17, R17, 0xff, RZ, 0xc0, !PT ;  /* 0x000000ff11117812 */ /* 0x000fe200078ec0ff */
[----:B0-----:R-:W-:-:S04]  /*2d90*/  IMAD.WIDE.U32 R12, R23, 0x4, R12 ;  /* 0x00000004170c7825 */ /* 0x001fc800078e000c */
[----:B-1----:R-:W-:Y:S02]  /*2da0*/  IMAD.WIDE.U32 R4, R17, 0x4, R4 ;  /* 0x0000000411047825 */ /* 0x002fe400078e0004 */
[----:B------:R-:W2:Y:S04]  /*2db0*/  LD.E R13, desc[UR6][R12.64] ;  /* 0x000000060c0d7980 */ /* 0x000ea8000c101900 */
[----:B------:R-:W2:Y:S01]  /*2dc0*/  LD.E R16, desc[UR6][R4.64] ;  /* 0x0000000604107980 */ /* 0x000ea2000c101900 */
[----:B------:R-:W-:Y:S01]  /*2dd0*/  ISETP.NE.AND P1, PT, R22, 0x1, PT ;  /* 0x000000011600780c */ /* 0x000fe20003f25270 */
[----:B--2---:R-:W-:-:S04]  /*2de0*/  IMAD R17, R20, R13, R16 ;  /* 0x0000000d14117224 */ /* 0x004fc800078e0210 */
[----:B------:R-:W-:-:S05]  /*2df0*/  IMAD.IADD R17, R17, 0x1, R6 ;  /* 0x0000000111117824 */ /* 0x000fca00078e0206 */
[----:B------:R-:W-:-:S04]  /*2e00*/  ISETP.NE.AND P0, PT, R17, -0x1, PT ;  /* 0xffffffff1100780c */ /* 0x000fc80003f05270 */
[----:B------:R-:W-:-:S05]  /*2e10*/  SEL R17, R17, RZ, P0 ;  /* 0x000000ff11117207 */ /* 0x000fca0000000000 */
[----:B------:R1:W-:Y:S01]  /*2e20*/  ST.E desc[UR6][R4.64], R17 ;  /* 0x0000001104007985 */ /* 0x0003e2000c101906 */
[----:B------:R-:W-:Y:S05]  /*2e30*/  @!P1 BRA `(.L_x_52) ;  /* 0x0000000000949947 */ /* 0x000fea0003800000 */
[----:B------:R-:W0:Y:S01]  /*2e40*/  LDS.64 R12, [R9+0x8] ;  /* 0x00000800090c7984 */ /* 0x000e220000000a00 */
[C---:B-1----:R-:W-:Y:S01]  /*2e50*/  IADD3 R4, P1, PT, R23.reuse, R19, RZ ;  /* 0x0000001317047210 */ /* 0x042fe20007f3e0ff */
[----:B------:R-:W-:Y:S01]  /*2e60*/  IMAD.SHL.U32 R21, R23, 0x4, RZ ;  /* 0x0000000417157824 */ /* 0x000fe200078e00ff */
[----:B------:R-:W-:Y:S01]  /*2e70*/  SHF.R.U32.HI R5, RZ, 0x1e, R23 ;  /* 0x0000001eff057819 */ /* 0x000fe20000011617 */
[----:B------:R-:W1:Y:S02]  /*2e80*/  LDS.64 R16, [R8+0x8] ;  /* 0x0000080008107984 */ /* 0x000e640000000a00 */
[----:B------:R-:W-:Y:S02]  /*2e90*/  IMAD.X R25, RZ, RZ, RZ, P1 ;  /* 0x000000ffff197224 */ /* 0x000fe400008e06ff */
[----:B------:R-:W-:-:S03]  /*2ea0*/  IMAD.SHL.U32 R6, R4, 0x4, RZ ;  /* 0x0000000404067824 */ /* 0x000fc600078e00ff */
[----:B------:R-:W-:Y:S02]  /*2eb0*/  SHF.L.U64.HI R4, R4, 0x2, R25 ;  /* 0x0000000204047819 */ /* 0x000fe40000010219 */
[----:B0-----:R-:W-:Y:S02]  /*2ec0*/  IADD3 R12, P1, PT, R12, R21, RZ ;  /* 0x000000150c0c7210 */ /* 0x001fe40007f3e0ff */
[----:B-1----:R-:W-:-:S03]  /*2ed0*/  IADD3 R16, P2, PT, R16, R6, RZ ;  /* 0x0000000610107210 */ /* 0x002fc60007f5e0ff */
[----:B------:R-:W-:Y:S02]  /*2ee0*/  IMAD.X R13, R13, 0x1, R5, P1 ;  /* 0x000000010d0d7824 */ /* 0x000fe400008e0605 */
[----:B------:R-:W-:-:S04]  /*2ef0*/  IMAD.X R17, R17, 0x1, R4, P2 ;  /* 0x0000000111117824 */ /* 0x000fc800010e0604 */
[----:B------:R-:W2:Y:S04]  /*2f00*/  LD.E R13, desc[UR6][R12.64+0x4] ;  /* 0x000004060c0d7980 */ /* 0x000ea8000c101900 */
[----:B------:R-:W2:Y:S02]  /*2f10*/  LD.E R23, desc[UR6][R16.64+0x4] ;  /* 0x0000040610177980 */ /* 0x000ea4000c101900 */
[----:B--2---:R-:W-:-:S04]  /*2f20*/  IMAD R24, R20, R13, R23 ;  /* 0x0000000d14187224 */ /* 0x004fc800078e0217 */
[----:B------:R-:W-:Y:S02]  /*2f30*/  VIADD R23, R24, 0x1 ;  /* 0x0000000118177836 */ /* 0x000fe40000000000 */
[----:B------:R-:W-:-:S05]  /*2f40*/  @P0 IMAD.MOV R23, RZ, RZ, R24 ;  /* 0x000000ffff170224 */ /* 0x000fca00078e0218 */
[----:B------:R-:W-:-:S04]  /*2f50*/  ISETP.NE.AND P0, PT, R23, -0x1, PT ;  /* 0xffffffff1700780c */ /* 0x000fc80003f05270 */
[----:B------:R-:W-:Y:S02]  /*2f60*/  SEL R25, R23, RZ, P0 ;  /* 0x000000ff17197207 */ /* 0x000fe40000000000 */
[----:B------:R-:W-:-:S03]  /*2f70*/  ISETP.NE.AND P0, PT, R22, 0x2, PT ;  /* 0x000000021600780c */ /* 0x000fc60003f05270 */
[----:B------:R4:W-:Y:S10]  /*2f80*/  ST.E desc[UR6][R16.64+0x4], R25 ;  /* 0x0000041910007985 */ /* 0x0009f4000c101906 */
[----:B------:R-:W-:Y:S05]  /*2f90*/  @!P0 BRA `(.L_x_52) ;  /* 0x00000000003c8947 */ /* 0x000fea0003800000 */
[----:B----4-:R-:W0:Y:S04]  /*2fa0*/  LDS.64 R16, [R9+0x8] ;  /* 0x0000080009107984 */ /* 0x010e280000000a00 */
[----:B------:R-:W1:Y:S01]  /*2fb0*/  LDS.64 R12, [R8+0x8] ;  /* 0x00000800080c7984 */ /* 0x000e620000000a00 */
[----:B0-----:R-:W-:Y:S02]  /*2fc0*/  IADD3 R16, P0, PT, R16, R21, RZ ;  /* 0x0000001510107210 */ /* 0x001fe40007f1e0ff */
[----:B-1----:R-:W-:-:S03]  /*2fd0*/  IADD3 R12, P1, PT, R12, R6, RZ ;  /* 0x000000060c0c7210 */ /* 0x002fc60007f3e0ff */
[----:B------:R-:W-:Y:S02]  /*2fe0*/  IMAD.X R17, R17, 0x1, R5, P0 ;  /* 0x0000000111117824 */ /* 0x000fe400000e0605 */
[----:B------:R-:W-:-:S04]  /*2ff0*/  IMAD.X R13, R13, 0x1, R4, P1 ;  /* 0x000000010d0d7824 */ /* 0x000fc800008e0604 */
[----:B------:R-:W2:Y:S04]  /*3000*/  LD.E R17, desc[UR6][R16.64+0x8] ;  /* 0x0000080610117980 */ /* 0x000ea8000c101900 */
[----:B------:R-:W2:Y:S01]  /*3010*/  LD.E R4, desc[UR6][R12.64+0x8] ;  /* 0x000008060c047980 */ /* 0x000ea2000c101900 */
[----:B------:R-:W-:Y:S01]  /*3020*/  ISETP.NE.AND P0, PT, R23, -0x1, PT ;  /* 0xffffffff1700780c */ /* 0x000fe20003f05270 */
[----:B--2---:R-:W-:-:S04]  /*3030*/  IMAD R4, R20, R17, R4 ;  /* 0x0000001114047224 */ /* 0x004fc800078e0204 */
[----:B------:R-:W-:-:S08]  /*3040*/  VIADD R5, R4, 0x1 ;  /* 0x0000000104057836 */ /* 0x000fd00000000000 */
[----:B------:R-:W-:-:S05]  /*3050*/  @P0 IMAD.MOV R5, RZ, RZ, R4 ;  /* 0x000000ffff050224 */ /* 0x000fca00078e0204 */
[----:B------:R-:W-:-:S04]  /*3060*/  ISETP.NE.AND P0, PT, R5, -0x1, PT ;  /* 0xffffffff0500780c */ /* 0x000fc80003f05270 */
[----:B------:R-:W-:-:S05]  /*3070*/  SEL R5, R5, RZ, P0 ;  /* 0x000000ff05057207 */ /* 0x000fca0000000000 */
[----:B------:R0:W-:Y:S04]  /*3080*/  ST.E desc[UR6][R12.64+0x8], R5 ;  /* 0x000008050c007985 */ /* 0x0001e8000c101906 */
.L_x_52:
[----:B------:R-:W-:Y:S05]  /*3090*/  BSYNC.RECONVERGENT B4 ;  /* 0x0000000000047941 */ /* 0x000fea0003800200 */
.L_x_51:
[----:B01----:R-:W0:Y:S01]  /*30a0*/  LDS.64 R4, [R8+0x8] ;  /* 0x0000080008047984 */ /* 0x003e220000000a00 */
[----:B------:R-:W-:-:S04]  /*30b0*/  PRMT R6, R10, 0x8880, RZ ;  /* 0x000088800a067816 */ /* 0x000fc800000000ff */
[----:B------:R-:W-:-:S04]  /*30c0*/  IADD3 R19, P0, PT, R6, R19, RZ ;  /* 0x0000001306137210 */ /* 0x000fc80007f1e0ff */
[----:B------:R-:W-:Y:S02]  /*30d0*/  LEA.HI.X.SX32 R6, R6, RZ, 0x1, P0 ;  /* 0x000000ff06067211 */ /* 0x000fe400000f0eff */
[----:B0-----:R-:W-:-:S04]  /*30e0*/  LEA R4, P0, R19, R4, 0x2 ;  /* 0x0000000413047211 */ /* 0x001fc800078010ff */
[----:B------:R-:W-:-:S05]  /*30f0*/  LEA.HI.X R5, R19, R5, R6, 0x2, P0 ;  /* 0x0000000513057211 */ /* 0x000fca00000f1406 */
[----:B------:R0:W-:Y:S04]  /*3100*/  ST.E desc[UR6][R4.64], RZ ;  /* 0x000000ff04007985 */ /* 0x0001e8000c101906 */
.L_x_50:
[----:B------:R-:W-:Y:S05]  /*3110*/  BSYNC.RECONVERGENT B3 ;  /* 0x0000000000037941 */ /* 0x000fea0003800200 */
.L_x_49:
[----:B------:R-:W-:-:S05]  /*3120*/  VIADD R11, R11, 0x1 ;  /* 0x000000010b0b7836 */ /* 0x000fca0000000000 */
[C---:B0-----:R-:W-:Y:S02]  /*3130*/  PRMT R5, R11.reuse, 0x8880, RZ ;  /* 0x000088800b057816 */ /* 0x041fe400000000ff */
[----:B------:R-:W-:Y:S02]  /*3140*/  PRMT R11, R11, 0x8880, RZ ;  /* 0x000088800b0b7816 */ /* 0x000fe400000000ff */
[----:B------:R-:W-:Y:S02]  /*3150*/  ISETP.GE.AND P0, PT, R5, R18, PT ;  /* 0x000000120500720c */ /* 0x000fe40003f06270 */
[----:B------:R-:W-:-:S11]  /*3160*/  PRMT R11, R11, 0x7710, RZ ;  /* 0x000077100b0b7816 */ /* 0x000fd600000000ff */
[----:B------:R-:W-:Y:S05]  /*3170*/  @!P0 BRA `(.L_x_57) ;  /* 0xfffffff400b08947 */ /* 0x000fea000383ffff */
.L_x_48:
[----:B------:R-:W-:Y:S05]  /*3180*/  BSYNC.RECONVERGENT B2 ;  /* 0x0000000000027941 */ /* 0x000fea0003800200 */
.L_x_47:
[----:B------:R-:W5:Y:S04]  /*3190*/  LDS.U8 R6, [R8] ;  /* 0x0000000008067984 */ /* 0x000f680000000000 */
[----:B------:R-:W0:Y:S01]  /*31a0*/  LDS.64 R4, [R8+0x8] ;  /* 0x0000080008047984 */ /* 0x000e220000000a00 */
[----:B-----5:R-:W-:-:S05]  /*31b0*/  PRMT R9, R6, 0x8880, RZ ;  /* 0x0000888006097816 */ /* 0x020fca00000000ff */
[----:B0-----:R-:W-:-:S06]  /*31c0*/  IMAD.WIDE R4, R9, 0x4, R4 ;  /* 0x0000000409047825 */ /* 0x001fcc00078e0204 */
[----:B------:R-:W5:Y:S02]  /*31d0*/  LD.E R4, desc[UR6][R4.64+-0x4] ;  /* 0xfffffc0604047980 */ /* 0x000f64000c101900 */
[----:B-----5:R-:W-:-:S13]  /*31e0*/  ISETP.NE.AND P0, PT, R4, RZ, PT ;  /* 0x000000ff0400720c */ /* 0x020fda0003f05270 */
[----:B------:R-:W-:-:S05]  /*31f0*/  @!P0 VIADD R9, R6, 0xffffffff ;  /* 0xffffffff06098836 */ /* 0x000fca0000000000 */
[----:B------:R0:W-:Y:S01]  /*3200*/  @!P0 STS.U8 [R8], R9 ;  /* 0x0000000908008388 */ /* 0x0001e20000000000 */
[----:B------:R-:W-:-:S07]  /*3210*/  @!P0 PRMT R6, R9, 0x7610, R6 ;  /* 0x0000761009068816 */ /* 0x000fce0000000006 */
.L_x_41:
[----:B------:R-:W-:Y:S05]  /*3220*/  BSYNC.RECONVERGENT B1 ;  /* 0x0000000000017941 */ /* 0x000fea0003800200 */
.L_x_37:
[----:B------:R-:W-:Y:S05]  /*3230*/  WARPSYNC.ALL ;  /* 0x0000000000007948 */ /* 0x000fea0003800000 */
[----:B------:R0:W-:Y:S01]  /*3240*/  STS.U8 [R3], R6 ;  /* 0x0000000603007388 */ /* 0x0001e20000000000 */
[----:B------:R-:W-:Y:S01]  /*3250*/  PRMT R4, R6, 0x8880, RZ ;  /* 0x0000888006047816 */ /* 0x000fe200000000ff */
[----:B------:R-:W-:Y:S03]  /*3260*/  BSSY.RECONVERGENT B0, `(.L_x_58) ;  /* 0x0000017000007945 */ /* 0x000fe60003800200 */
[----:B------:R-:W-:-:S02]  /*3270*/  ISETP.GE.AND P0, PT, R4, 0x1, PT ;  /* 0x000000010400780c */ /* 0x000fc40003f06270 */
[----:B------:R-:W-:-:S11]  /*3280*/  PRMT R4, R6, 0x7610, R4 ;  /* 0x0000761006047816 */ /* 0x000fd60000000004 */
[----:B0-----:R-:W-:Y:S05]  /*3290*/  @!P0 BRA `(.L_x_59) ;  /* 0x00000000004c8947 */ /* 0x001fea0003800000 */
[----:B------:R-:W-:Y:S01]  /*32a0*/  BSSY.RECONVERGENT B1, `(.L_x_60) ;  /* 0x0000010000017945 */ /* 0x000fe20003800200 */
[----:B------:R-:W-:-:S07]  /*32b0*/  PRMT R6, RZ, 0x7610, R6 ;  /* 0x00007610ff067816 */ /* 0x000fce0000000006 */
.L_x_61:
[----:B------:R-:W0:Y:S01]  /*32c0*/  LDS.64 R4, [R8+0x8] ;  /* 0x0000080008047984 */ /* 0x000e220000000a00 */
[----:B------:R-:W-:-:S03]  /*32d0*/  LOP3.LUT R9, R6, 0xff, RZ, 0xc0, !PT ;  /* 0x000000ff06097812 */ /* 0x000fc600078ec0ff */
[----:B------:R-:W5:Y:S02]  /*32e0*/  LDS.64 R10, [R3+0x8] ;  /* 0x00000800030a7984 */ /* 0x000f640000000a00 */
[----:B0-----:R-:W-:-:S06]  /*32f0*/  IMAD.WIDE.U32 R4, R9, 0x4, R4 ;  /* 0x0000000409047825 */ /* 0x001fcc00078e0004 */
[----:B------:R-:W4:Y:S01]  /*3300*/  LD.E R5, desc[UR6][R4.64] ;  /* 0x0000000604057980 */ /* 0x000f22000c101900 */
[----:B-----5:R-:W-:-:S04]  /*3310*/  IMAD.WIDE.U32 R10, R9, 0x4, R10 ;  /* 0x00000004090a7825 */ /* 0x020fc800078e000a */
[----:B------:R-:W-:-:S05]  /*3320*/  VIADD R6, R6, 0x1 ;  /* 0x0000000106067836 */ /* 0x000fca0000000000 */
[C---:B--23--:R-:W-:Y:S02]  /*3330*/  PRMT R12, R6.reuse, 0x8880, RZ ;  /* 0x00008880060c7816 */ /* 0x04cfe400000000ff */
[----:B------:R-:W-:-:S04]  /*3340*/  PRMT R6, R6, 0x8880, RZ ;  /* 0x0000888006067816 */ /* 0x000fc800000000ff */
[----:B------:R-:W-:Y:S01]  /*3350*/  PRMT R6, R6, 0x7710, RZ ;  /* 0x0000771006067816 */ /* 0x000fe200000000ff */
[----:B----4-:R-:W-:Y:S04]  /*3360*/  ST.E desc[UR6][R10.64], R5 ;  /* 0x000000050a007985 */ /* 0x010fe8000c101906 */
[----:B------:R-:W0:Y:S02]  /*3370*/  LDS.S8 R9, [R3] ;  /* 0x0000000003097984 */ /* 0x000e240000000200 */
[----:B0-----:R-:W-:-:S13]  /*3380*/  ISETP.GE.AND P0, PT, R12, R9, PT ;  /* 0x000000090c00720c */ /* 0x001fda0003f06270 */
[----:B------:R-:W-:Y:S05]  /*3390*/  @!P0 BRA `(.L_x_61) ;  /* 0xfffffffc00c88947 */ /* 0x000fea000383ffff */
[----:B------:R-:W-:Y:S05]  /*33a0*/  BSYNC.RECONVERGENT B1 ;  /* 0x0000000000017941 */ /* 0x000fea0003800200 */
.L_x_60:
[----:B------:R0:W2:Y:S01]  /*33b0*/  LDS.U8 R6, [R8] ;  /* 0x0000000008067984 */ /* 0x0000a20000000000 */
[----:B------:R-:W-:-:S07]  /*33c0*/  PRMT R4, R9, 0x7610, R4 ;  /* 0x0000761009047816 */ /* 0x000fce0000000004 */
.L_x_59:
[----:B------:R-:W-:Y:S05]  /*33d0*/  BSYNC.RECONVERGENT B0 ;  /* 0x0000000000007941 */ /* 0x000fea0003800200 */
.L_x_58:
[----:B--2---:R-:W-:Y:S01]  /*33e0*/  PRMT R5, R6, 0x8880, RZ ;  /* 0x0000888006057816 */ /* 0x004fe200000000ff */
[----:B------:R-:W-:Y:S03]  /*33f0*/  BSSY.RECONVERGENT B0, `(.L_x_36) ;  /* 0x00000d1000007945 */ /* 0x000fe60003800200 */
[----:B------:R-:W-:-:S13]  /*3400*/  ISETP.GE.AND P0, PT, R5, 0x4, PT ;  /* 0x000000040500780c */ /* 0x000fda0003f06270 */
[----:B------:R-:W-:Y:S05]  /*3410*/  @!P0 BRA `(.L_x_62) ;  /* 0x0000000c00388947 */ /* 0x000fea0003800000 */
[----:B0-----:R-:W0:Y:S01]  /*3420*/  LDS.64 R8, [R3+0x8] ;  /* 0x0000080003087984 */ /* 0x001e220000000a00 */
        /* <DEDUP_REMOVED lines=9> */
.L_x_73:
[C---:B------:R-:W-:Y:S01]  /*34c0*/  VIADD R23, R4.reuse, 0xffffffff ;  /* 0xffffffff04177836 */ /* 0x040fe20000000000 */
[C---:B------:R-:W-:Y:S01]  /*34d0*/  LOP3.LUT R5, R4.reuse, 0xff, RZ, 0xc0, !PT ;  /* 0x000000ff04057812 */ /* 0x040fe200078ec0ff */
[----:B------:R-:W-:Y:S02]  /*34e0*/  VIADD R22, R4, 0x4 ;  /* 0x0000000404167836 */ /* 0x000fe40000000000 */
[----:B------:R-:W-:Y:S01]  /*34f0*/  IMAD.MOV.U32 R24, RZ, RZ, 0x20 ;  /* 0x00000020ff187424 */ /* 0x000fe200078e00ff */
[----:B------:R-:W-:Y:S01]  /*3500*/  LOP3.LUT R23, R23, 0xff, RZ, 0xc0, !PT ;  /* 0x000000ff17177812 */ /* 0x000fe200078ec0ff */
[----:B---3--:R-:W-:-:S04]  /*3510*/  IMAD.WIDE.U32 R12, R5, 0x4, R14 ;  /* 0x00000004050c7825 */ /* 0x008fc800078e000e */
[----:B0---4-:R-:W-:-:S07]  /*3520*/  IMAD.WIDE.U32 R16, R23, 0x4, R14 ;  /* 0x0000000417107825 */ /* 0x011fce00078e000e */
.L_x_72:
        /* <DEDUP_REMOVED lines=38> */
[----:B------:R-:W2:Y:S01]  /*3790*/  LD.E R9, desc[UR6][R10.64+0x4] ;  /* 0x000004060a097980 */ /* 0x000ea2000c101900 */
[----:B------:R-:W-:Y:S02]  /*37a0*/  SEL R8, RZ, 0xffffffff, P3 ;  /* 0xffffffffff087807 */ /* 0x000fe40001800000 */
[----:B------:R-:W-:-:S04]  /*37b0*/  @!P0 SEL R8, RZ, 0xffffffff, !P2 ;  /* 0xffffffffff088807 */ /* 0x000fc80005000000 */
[----:B------:R-:W-:-:S04]  /*37c0*/  LOP3.LUT R8, R8, 0x1, RZ, 0xc0, !PT ;  /* 0x0000000108087812 */ /* 0x000fc800078ec0ff */
[----:B------:R-:W-:Y:S01]  /*37d0*/  ISETP.NE.U32.AND P2, PT, R8, 0x1, PT ;  /* 0x000000010800780c */ /* 0x000fe20003f45070 */
[----:B--2---:R-:W-:-:S04]  /*37e0*/  IMAD.IADD R8, R9, 0x1, -R28 ;  /* 0x0000000109087824 */ /* 0x004fc800078e0a1c */
[----:B0-----:R-:W-:-:S05]  /*37f0*/  VIADD R21, R8, 0xffffffff ;  /* 0xffffffff08157836 */ /* 0x001fca0000000000 */
[----:B------:R-:W-:-:S03]  /*3800*/  ISETP.GE.U32.AND P0, PT, R21, R9, PT ;  /* 0x000000091500720c */ /* 0x000fc60003f06070 */
[----:B------:R-:W-:-:S05]  /*3810*/  @P2 IMAD.MOV R21, RZ, RZ, R8 ;  /* 0x000000ffff152224 */ /* 0x000fca00078e0208 */
[----:B------:R1:W-:Y:S04]  /*3820*/  STG.E desc[UR6][R12.64+0x4], R21 ;  /* 0x000004150c007986 */ /* 0x0003e8000c101906 */
[----:B------:R-:W2:Y:S01]  /*3830*/  LD.E R8, desc[UR6][R10.64+0x8] ;  /* 0x000008060a087980 */ /* 0x000ea2000c101900 */
[----:B------:R-:W-:-:S04]  /*3840*/  ISETP.GE.U32.AND P3, PT, R9, R28, PT ;  /* 0x0000001c0900720c */ /* 0x000fc80003f66070 */
[----:B------:R-:W-:Y:S02]  /*3850*/  SEL R9, RZ, 0xffffffff, P3 ;  /* 0xffffffffff097807 */ /* 0x000fe40001800000 */
[----:B------:R-:W-:-:S04]  /*3860*/  @!P2 SEL R9, RZ, 0xffffffff, !P0 ;  /* 0xffffffffff09a807 */ /* 0x000fc80004000000 */
        /* <DEDUP_REMOVED lines=23> */
[----:B-1----:R-:W-:-:S12]  /*39e0*/  BRA `(.L_x_65) ;  /* 0x0000000000c87947 */ /* 0x002fd80003800000 */
.L_x_64:
        /* <DEDUP_REMOVED lines=50> */
.L_x_65:
        /* <DEDUP_REMOVED lines=8> */
.L_x_68:
        /* <DEDUP_REMOVED lines=14> */
.L_x_67:
[----:B------:R-:W-:Y:S05]  /*3e70*/  BSYNC.RECONVERGENT B2 ;  /* 0x0000000000027941 */ /* 0x000fea0003800200 */
.L_x_66:
[----:B0-----:R-:W-:Y:S01]  /*3e80*/  PRMT R8, R20, 0x8880, RZ ;  /* 0x0000888014087816 */ /* 0x001fe200000000ff */
[----:B------:R-:W-:Y:S03]  /*3e90*/  BSSY.RECONVERGENT B2, `(.L_x_69) ;  /* 0x000000e000027945 */ /* 0x000fe60003800200 */
[----:B------:R-:W-:-:S13]  /*3ea0*/  ISETP.LT.OR P0, PT, R8, R25, P0 ;  /* 0x000000190800720c */ /* 0x000fda0000701670 */
[----:B------:R-:W-:Y:S05]  /*3eb0*/  @P0 BRA `(.L_x_70) ;  /* 0x00000000002c0947 */ /* 0x000fea0003800000 */
.L_x_71:
        /* <DEDUP_REMOVED lines=11> */
.L_x_70:
[----:B------:R-:W-:Y:S05]  /*3f70*/  BSYNC.RECONVERGENT B2 ;  /* 0x0000000000027941 */ /* 0x000fea0003800200 */
.L_x_69:
[----:B------:R-:W-:Y:S05]  /*3f80*/  @P1 BRA `(.L_x_72) ;  /* 0xfffffff400681947 */ /* 0x000fea000383ffff */
[C---:B------:R-:W-:Y:S01]  /*3f90*/  PRMT R5, R4.reuse, 0x8880, RZ ;  /* 0x0000888004057816 */ /* 0x040fe200000000ff */
[----:B------:R-:W-:-:S03]  /*3fa0*/  VIADD R4, R4, 0xffffffff ;  /* 0xffffffff04047836 */ /* 0x000fc60000000000 */
[----:B------:R-:W-:-:S13]  /*3fb0*/  ISETP.GT.AND P0, PT, R5, 0x1, PT ;  /* 0x000000010500780c */ /* 0x000fda0003f04270 */
[----:B------:R-:W-:Y:S05]  /*3fc0*/  @P0 BRA `(.L_x_73) ;  /* 0xfffffff4003c0947 */ /* 0x000fea000383ffff */
[----:B------:R-:W-:Y:S05]  /*3fd0*/  BSYNC.RECONVERGENT B1 ;  /* 0x0000000000017941 */ /* 0x000fea0003800200 */
.L_x_63:
[----:B------:R-:W1:Y:S02]  /*3fe0*/  LDS.S8 R4, [R3] ;  /* 0x0000000003047984 */ /* 0x000e640000000200 */
[----:B-1----:R-:W-:-:S13]  /*3ff0*/  ISETP.GE.AND P0, PT, R4, 0x1, PT ;  /* 0x000000010400780c */ /* 0x002fda0003f06270 */
[----:B------:R-:W-:Y:S05]  /*4000*/  @!P0 BRA `(.L_x_62) ;  /* 0x00000000003c8947 */ /* 0x000fea0003800000 */
[----:B0-----:R0:W1:Y:S01]  /*4010*/  LDS.64 R8, [R3+0x8] ;  /* 0x0000080003087984 */ /* 0x0010620000000a00 */
[----:B------:R-:W-:-:S07]  /*4020*/  PRMT R5, R4, 0x7610, R5 ;  /* 0x0000761004057816 */ /* 0x000fce0000000005 */
.L_x_74:
[----:B------:R-:W-:-:S05]  /*4030*/  LOP3.LUT R11, R5, 0xff, RZ, 0xc0, !PT ;  /* 0x000000ff050b7812 */ /* 0x000fca00078ec0ff */
[----:B-1----:R-:W-:-:S06]  /*4040*/  IMAD.WIDE.U32 R10, R11, 0x4, R8 ;  /* 0x000000040b0a7825 */ /* 0x002fcc00078e0008 */
[----:B------:R-:W2:Y:S01]  /*4050*/  LD.E R10, desc[UR6][R10.64+-0x4] ;  /* 0xfffffc060a0a7980 */ /* 0x000ea2000c101900 */
[----:B------:R-:W-:Y:S02]  /*4060*/  PRMT R4, R5, 0x7610, R4 ;  /* 0x0000761005047816 */ /* 0x000fe40000000004 */
[----:B--2---:R-:W-:-:S13]  /*4070*/  ISETP.NE.AND P0, PT, R10, RZ, PT ;  /* 0x000000ff0a00720c */ /* 0x004fda0003f05270 */
[----:B------:R-:W-:Y:S05]  /*4080*/  @P0 BRA `(.L_x_62) ;  /* 0x00000000001c0947 */ /* 0x000fea0003800000 */
[C---:B------:R-:W-:Y:S01]  /*4090*/  VIADD R4, R5.reuse, 0xffffffff ;  /* 0xffffffff05047836 */ /* 0x040fe20000000000 */
[----:B------:R-:W-:-:S04]  /*40a0*/  LOP3.LUT R5, R5, 0xff, RZ, 0xc0, !PT ;  /* 0x000000ff05057812 */ /* 0x000fc800078ec0ff */
[----:B------:R2:W-:Y:S01]  /*40b0*/  STS.U8 [R3], R4 ;  /* 0x0000000403007388 */ /* 0x0005e20000000000 */
[----:B------:R-:W-:Y:S02]  /*40c0*/  ISETP.GT.U32.AND P0, PT, R5, 0x1, PT ;  /* 0x000000010500780c */ /* 0x000fe40003f04070 */
[----:B------:R-:W-:-:S11]  /*40d0*/  PRMT R5, R4, 0x7610, R5 ;  /* 0x0000761004057816 */ /* 0x000fd60000000005 */
[----:B--2---:R-:W-:Y:S05]  /*40e0*/  @P0 BRA `(.L_x_74) ;  /* 0xfffffffc00d00947 */ /* 0x004fea000383ffff */
[----:B------:R-:W-:-:S07]  /*40f0*/  PRMT R4, RZ, 0x7610, R4 ;  /* 0x00007610ff047816 */ /* 0x000fce0000000004 */
.L_x_62:
[----:B------:R-:W-:Y:S05]  /*4100*/  BSYNC.RECONVERGENT B0 ;  /* 0x0000000000007941 */ /* 0x000fea0003800200 */
.L_x_36:
[C---:B------:R-:W-:Y:S01]  /*4110*/  PRMT R5, R7.reuse, 0x9910, RZ ;  /* 0x0000991007057816 */ /* 0x040fe200000000ff */
[----:B------:R-:W-:-:S03]  /*4120*/  VIADD R7, R7, 0xffffffff ;  /* 0xffffffff07077836 */ /* 0x000fc60000000000 */
[----:B------:R-:W-:-:S13]  /*4130*/  ISETP.GT.AND P0, PT, R5, 0x1, PT ;  /* 0x000000010500780c */ /* 0x000fda0003f04270 */
[----:B------:R-:W-:Y:S05]  /*4140*/  @P0 BRA `(.L_x_75) ;  /* 0xffffffc400400947 */ /* 0x000fea000383ffff */
[----:B0-----:R-:W0:Y:S01]  /*4150*/  S2R R8, SR_TID.X ;  /* 0x0000000000087919 */ /* 0x001e220000002100 */
        /* <DEDUP_REMOVED lines=9> */
[----:B------:R-:W-:-:S04]  /*41f0*/  UIADD3 UR4, UPT, UPT, UR5, 0x800, URZ ;  /* 0x0000080005047890 */ /* 0x000fc8000fffe0ff */
[----:B------:R-:W-:-:S06]  /*4200*/  ULEA UR4, UR8, UR4, 0x18 ;  /* 0x0000000408047291 */ /* 0x000fcc000f8ec0ff */
[----:B------:R-:W-:-:S05]  /*4210*/  LEA R8, R8, UR4, 0x4 ;  /* 0x0000000408087c11 */ /* 0x000fca000f8e20ff */
[----:B------:R-:W0:Y:S02]  /*4220*/  LDS.U8 R9, [R8] ;  /* 0x0000000008097984 */ /* 0x000e240000000000 */
[----:B0-----:R-:W-:-:S13]  /*4230*/  ISETP.NE.AND P0, PT, R9, RZ, PT ;  /* 0x000000ff0900720c */ /* 0x001fda0003f05270 */
[----:B------:R-:W-:Y:S05]  /*4240*/  @P0 BREAK.RELIABLE B0 ;  /* 0x0000000000000942 */ /* 0x000fea0003800100 */
[----:B------:R-:W-:Y:S05]  /*4250*/  @P0 BRA `(.L_x_79) ;  /* 0x0000000000100947 */ /* 0x000fea0003800000 */
.L_x_78:
[----:B------:R-:W-:Y:S05]  /*4260*/  BSYNC.RELIABLE B0 ;  /* 0x0000000000007941 */ /* 0x000fea0003800100 */
.L_x_77:
[----:B------:R0:W-:Y:S01]  /*4270*/  STS.U8 [R5], RZ ;  /* 0x000000ff05007388 */ /* 0x0001e20000000000 */
[----:B------:R-:W-:Y:S01]  /*4280*/  PRMT R8, RZ, 0x7610, R8 ;  /* 0x00007610ff087816 */ /* 0x000fe20000000008 */
[----:B------:R-:W-:Y:S06]  /*4290*/  BRA `(.L_x_80) ;  /* 0x0000000c00547947 */ /* 0x000fec0003800000 */
.L_x_79:
        /* <DEDUP_REMOVED lines=16> */
.L_x_85:
[----:B0--3--:R-:W0:Y:S01]  /*43a0*/  LDS.64 R12, [R5+0x8] ;  /* 0x00000800050c7984 */ /* 0x009e220000000a00 */
[C---:B------:R-:W-:Y:S01]  /*43b0*/  LOP3.LUT R23, R11.reuse, 0xff, RZ, 0xc0, !PT ;  /* 0x000000ff0b177812 */ /* 0x040fe200078ec0ff */
[----:B------:R-:W-:-:S04]  /*43c0*/  VIADD R11, R11, 0x4 ;  /* 0x000000040b0b7836 */ /* 0x000fc80000000000 */
[----:B0-----:R-:W-:-:S05]  /*43d0*/  IMAD.WIDE.U32 R12, R23, 0x4, R12 ;  /* 0x00000004170c7825 */ /* 0x001fca00078e000c */
[----:B------:R0:W-:Y:S04]  /*43e0*/  ST.E desc[UR6][R12.64], RZ ;  /* 0x000000ff0c007985 */ /* 0x0001e8000c101906 */
[----:B----4-:R-:W2:Y:S01]  /*43f0*/  LDS.64 R16, [R5+0x8] ;  /* 0x0000080005107984 */ /* 0x010ea20000000a00 */
        /* <DEDUP_REMOVED lines=11> */
.L_x_84:
[----:B------:R-:W-:Y:S05]  /*44b0*/  BSYNC.RECONVERGENT B3 ;  /* 0x0000000000037941 */ /* 0x000fea0003800200 */
.L_x_83:
[----:B------:R-:W-:Y:S05]  /*44c0*/  @!P1 BRA `(.L_x_82) ;  /* 0x0000000000289947 */ /* 0x000fea0003800000 */
[----:B---3--:R-:W-:-:S07]  /*44d0*/  PRMT R12, RZ, 0x7610, R12 ;  /* 0x00007610ff0c7816 */ /* 0x008fce000000000c */
.L_x_86:
[----:B------:R-:W2:Y:S01]  /*44e0*/  LDS.64 R10, [R5+0x8] ;  /* 0x00000800050a7984 */ /* 0x000ea20000000a00 */
[C---:B------:R-:W-:Y:S01]  /*44f0*/  LOP3.LUT R13, R7.reuse, 0xff, RZ, 0xc0, !PT ;  /* 0x000000ff070d7812 */ /* 0x040fe200078ec0ff */
[----:B------:R-:W-:Y:S02]  /*4500*/  VIADD R12, R12, 0x1 ;  /* 0x000000010c0c7836 */ /* 0x000fe40000000000 */
[----:B------:R-:W-:Y:S02]  /*4510*/  VIADD R7, R7, 0x1 ;  /* 0x0000000107077836 */ /* 0x000fe40000000000 */
[----:B--2---:R-:W-:Y:S01]  /*4520*/  IMAD.WIDE.U32 R10, R13, 0x4, R10 ;  /* 0x000000040d0a7825 */ /* 0x004fe200078e000a */
[----:B------:R-:W-:-:S04]  /*4530*/  LOP3.LUT R13, R12, 0xff, RZ, 0xc0, !PT ;  /* 0x000000ff0c0d7812 */ /* 0x000fc800078ec0ff */
[----:B------:R2:W-:Y:S01]  /*4540*/  ST.E desc[UR6][R10.64], RZ ;  /* 0x000000ff0a007985 */ /* 0x0005e2000c101906 */
[----:B------:R-:W-:-:S13]  /*4550*/  ISETP.NE.AND P0, PT, R13, R6, PT ;  /* 0x000000060d00720c */ /* 0x000fda0003f05270 */
[----:B--2---:R-:W-:Y:S05]  /*4560*/  @P0 BRA `(.L_x_86) ;  /* 0xfffffffc00dc0947 */ /* 0x004fea000383ffff */
.L_x_82:
[----:B------:R-:W-:Y:S05]  /*4570*/  BSYNC.RECONVERGENT B2 ;  /* 0x0000000000027941 */ /* 0x000fea0003800200 */
.L_x_81:
[----:B------:R-:W-:Y:S01]  /*4580*/  PRMT R6, R4, 0x8880, RZ ;  /* 0x0000888004067816 */ /* 0x000fe200000000ff */
[----:B------:R-:W-:Y:S03]  /*4590*/  BSSY.RECONVERGENT B2, `(.L_x_87) ;  /* 0x000009c000027945 */ /* 0x000fe60003800200 */
[----:B------:R-:W-:-:S13]  /*45a0*/  ISETP.GE.AND P0, PT, R6, 0x1, PT ;  /* 0x000000010600780c */ /* 0x000fda0003f06270 */
[----:B------:R-:W-:Y:S05]  /*45b0*/  @!P0 BRA `(.L_x_88) ;  /* 0x0000000800648947 */ /* 0x000fea0003800000 */
[----:B------:R-:W-:Y:S02]  /*45c0*/  PRMT R4, R4, 0x8880, RZ ;  /* 0x0000888004047816 */ /* 0x000fe400000000ff */
[----:B------:R-:W-:Y:S02]  /*45d0*/  LOP3.LUT R10, R9, 0x3, RZ, 0xc0, !PT ;  /* 0x00000003090a7812 */ /* 0x000fe400078ec0ff */
[----:B------:R-:W-:Y:S02]  /*45e0*/  PRMT R4, R4, 0x7710, RZ ;  /* 0x0000771004047816 */ /* 0x000fe400000000ff */
[----:B------:R-:W-:Y:S02]  /*45f0*/  PRMT R11, RZ, 0x7610, R11 ;  /* 0x00007610ff0b7816 */ /* 0x000fe4000000000b */
[----:B-1----:R-:W-:-:S07]  /*4600*/  PRMT R18, R4, 0x9910, RZ ;  /* 0x0000991004127816 */ /* 0x002fce00000000ff */
.L_x_97:
[----:B-1----:R-:W1:Y:S01]  /*4610*/  LDS.64 R6, [R3+0x8] ;  /* 0x0000080003067984 */ /* 0x002e620000000a00 */
[----:B------:R-:W-:-:S05]  /*4620*/  LOP3.LUT R19, R11, 0xff, RZ, 0xc0, !PT ;  /* 0x000000ff0b137812 */ /* 0x000fca00078ec0ff */
[----:B-1----:R-:W-:-:S05]  /*4630*/  IMAD.WIDE.U32 R6, R19, 0x4, R6 ;  /* 0x0000000413067825 */ /* 0x002fca00078e0006 */
[----:B0-2---:R-:W2:Y:S01]  /*4640*/  LD.E R20, desc[UR6][R6.64] ;  /* 0x0000000606147980 */ /* 0x005ea2000c101900 */
[----:B------:R-:W-:Y:S01]  /*4650*/  BSSY.RECONVERGENT B3, `(.L_x_89) ;  /* 0x0000089000037945 */ /* 0x000fe20003800200 */
[----:B--2---:R-:W-:-:S13]  /*4660*/  ISETP.NE.AND P0, PT, R20, RZ, PT ;  /* 0x000000ff1400720c */ /* 0x004fda0003f05270 */
        /* <DEDUP_REMOVED lines=8> */
[----:B----4-:R-:W-:-:S10]  /*46f0*/  IMAD.MOV.U32 R16, RZ, RZ, RZ ;  /* 0x000000ffff107224 */ /* 0x010fd400078e00ff */
[----:B------:R-:W-:Y:S05]  /*4700*/  @!P0 BRA `(.L_x_94) ;  /* 0x0000000000f48947 */ /* 0x000fea0003800000 */
[----:B------:R-:W-:Y:S01]  /*4710*/  BSSY.RECONVERGENT B6, `(.L_x_95) ;  /* 0x000003b000067945 */ /* 0x000fe20003800200 */
[----:B------:R-:W-:Y:S01]  /*4720*/  PRMT R4, RZ, 0x7610, R4 ;  /* 0x00007610ff047816 */ /* 0x000fe20000000004 */
[----:B------:R-:W-:-:S07]  /*4730*/  IMAD.MOV.U32 R16, RZ, RZ, RZ ;  /* 0x000000ffff107224 */ /* 0x000fce00078e00ff */
.L_x_96:
[----:B0--3--:R-:W0:Y:S01]  /*4740*/  LDS.64 R12, [R8+0x8] ;  /* 0x00000800080c7984 */ /* 0x009e220000000a00 */
[C---:B------:R-:W-:Y:S01]  /*4750*/  IMAD.IADD R25, R4.reuse, 0x1, R11 ;  /* 0x0000000104197824 */ /* 0x040fe200078e020b */
[----:B------:R-:W-:Y:S02]  /*4760*/  LOP3.LUT R21, R4, 0xff, RZ, 0xc0, !PT ;  /* 0x000000ff04157812 */ /* 0x000fe400078ec0ff */
[----:B------:R-:W1:Y:S02]  /*4770*/  LDS.64 R6, [R5+0x8] ;  /* 0x0000080005067984 */ /* 0x000e640000000a00 */
        /* <DEDUP_REMOVED lines=41> */
[----:B------:R-:W-:-:S04]  /*4a10*/  LOP3.LUT R7, R9, 0x7c, RZ, 0xc0, !PT ;  /* 0x0000007c09077812 */ /* 0x000fc800078ec0ff */
        /* <DEDUP_REMOVED lines=11> */
.L_x_95:
[----:B------:R-:W-:-:S07]  /*4ad0*/  PRMT R4, R7, 0x7610, R4 ;  /* 0x0000761007047816 */ /* 0x000fce0000000004 */
.L_x_94:
[----:B------:R-:W-:Y:S05]  /*4ae0*/  BSYNC.RECONVERGENT B5 ;  /* 0x0000000000057941 */ /* 0x000fea0003800200 */
.L_x_93:
[----:B------:R-:W-:-:S13]  /*4af0*/  ISETP.NE.AND P0, PT, R10, RZ, PT ;  /* 0x000000ff0a00720c */ /* 0x000fda0003f05270 */
[----:B------:R-:W-:Y:S05]  /*4b00*/  @!P0 BRA `(.L_x_92) ;  /* 0x0000000000d48947 */ /* 0x000fea0003800000 */
[----:B------:R-:W1:Y:S01]  /*4b10*/  LDS.64 R6, [R8+0x8] ;  /* 0x0000080008067984 */ /* 0x000e620000000a00 */
[C---:B------:R-:W-:Y:S01]  /*4b20*/  IMAD.IADD R17, R4.reuse, 0x1, R11 ;  /* 0x0000000104117824 */ /* 0x040fe200078e020b */
[----:B------:R-:W-:Y:S02]  /*4b30*/  LOP3.LUT R4, R4, 0xffff, RZ, 0xc0, !PT ;  /* 0x0000ffff04047812 */ /* 0x000fe400078ec0ff */
[----:B0--3--:R-:W0:Y:S02]  /*4b40*/  LDS.64 R12, [R5+0x8] ;  /* 0x00000800050c7984 */ /* 0x009e240000000a00 */
[----:B------:R-:W-:Y:S01]  /*4b50*/  LOP3.LUT R17, R17, 0xff, RZ, 0xc0, !PT ;  /* 0x000000ff11117812 */ /* 0x000fe200078ec0ff */
[----:B-1----:R-:W-:-:S04]  /*4b60*/  IMAD.WIDE.U32 R6, R4, 0x4, R6 ;  /* 0x0000000404067825 */ /* 0x002fc800078e0006 */
[----:B0-----:R-:W-:Y:S02]  /*4b70*/  IMAD.WIDE.U32 R12, R17, 0x4, R12 ;  /* 0x00000004110c7825 */ /* 0x001fe400078e000c */
        /* <DEDUP_REMOVED lines=9> */
[----:B-1----:R-:W0:Y:S01]  /*4c10*/  LDS.64 R12, [R8+0x8] ;  /* 0x00000800080c7984 */ /* 0x002e220000000a00 */
[C---:B------:R-:W-:Y:S01]  /*4c20*/  IADD3 R22, P1, PT, R4.reuse, R19, RZ ;  /* 0x0000001304167210 */ /* 0x040fe20007f3e0ff */
        /* <DEDUP_REMOVED lines=20> */
[----:B--2---:R-:W0:Y:S04]  /*4d70*/  LDS.64 R16, [R8+0x8] ;  /* 0x0000080008107984 */ /* 0x004e280000000a00 */
        /* <DEDUP_REMOVED lines=14> */
.L_x_92:
[----:B------:R-:W-:Y:S05]  /*4e60*/  BSYNC.RECONVERGENT B4 ;  /* 0x0000000000047941 */ /* 0x000fea0003800200 */
.L_x_91:
[----:B0-----:R-:W0:Y:S01]  /*4e70*/  LDS.64 R6, [R5+0x8] ;  /* 0x0000080005067984 */ /* 0x001e220000000a00 */
[----:B------:R-:W-:-:S04]  /*4e80*/  PRMT R4, R9, 0x8880, RZ ;  /* 0x0000888009047816 */ /* 0x000fc800000000ff */
[----:B------:R-:W-:-:S04]  /*4e90*/  IADD3 R19, P0, PT, R4, R19, RZ ;  /* 0x0000001304137210 */ /* 0x000fc80007f1e0ff */
[----:B------:R-:W-:Y:S02]  /*4ea0*/  LEA.HI.X.SX32 R4, R4, RZ, 0x1, P0 ;  /* 0x000000ff04047211 */ /* 0x000fe400000f0eff */
[----:B0-----:R-:W-:-:S04]  /*4eb0*/  LEA R6, P0, R19, R6, 0x2 ;  /* 0x0000000613067211 */ /* 0x001fc800078010ff */
[----:B------:R-:W-:-:S05]  /*4ec0*/  LEA.HI.X R7, R19, R7, R4, 0x2, P0 ;  /* 0x0000000713077211 */ /* 0x000fca00000f1404 */
[----:B------:R0:W-:Y:S04]  /*4ed0*/  ST.E desc[UR6][R6.64], RZ ;  /* 0x000000ff06007985 */ /* 0x0001e8000c101906 */
.L_x_90:
[----:B------:R-:W-:Y:S05]  /*4ee0*/  BSYNC.RECONVERGENT B3 ;  /* 0x0000000000037941 */ /* 0x000fea0003800200 */
.L_x_89:
[----:B------:R-:W-:-:S05]  /*4ef0*/  VIADD R11, R11, 0x1 ;  /* 0x000000010b0b7836 */ /* 0x000fca0000000000 */
[C---:B0-----:R-:W-:Y:S02]  /*4f00*/  PRMT R7, R11.reuse, 0x8880, RZ ;  /* 0x000088800b077816 */ /* 0x041fe400000000ff */
[----:B------:R-:W-:Y:S02]  /*4f10*/  PRMT R11, R11, 0x8880, RZ ;  /* 0x000088800b0b7816 */ /* 0x000fe400000000ff */
[----:B------:R-:W-:Y:S02]  /*4f20*/  ISETP.GE.AND P0, PT, R7, R18, PT ;  /* 0x000000120700720c */ /* 0x000fe40003f06270 */
[----:B------:R-:W-:-:S11]  /*4f30*/  PRMT R11, R11, 0x7710, RZ ;  /* 0x000077100b0b7816 */ /* 0x000fd600000000ff */
[----:B------:R-:W-:Y:S05]  /*4f40*/  @!P0 BRA `(.L_x_97) ;  /* 0xfffffff400b08947 */ /* 0x000fea000383ffff */
.L_x_88:
[----:B------:R-:W-:Y:S05]  /*4f50*/  BSYNC.RECONVERGENT B2 ;  /* 0x0000000000027941 */ /* 0x000fea0003800200 */
.L_x_87:
        /* <DEDUP_REMOVED lines=9> */
.L_x_80:
[----:B------:R-:W-:Y:S05]  /*4ff0*/  BSYNC.RECONVERGENT B1 ;  /* 0x0000000000017941 */ /* 0x000fea0003800200 */
.L_x_76:
[----:B------:R-:W-:Y:S05]  /*5000*/  WARPSYNC.ALL ;  /* 0x0000000000007948 */ /* 0x000fea0003800000 */
[----:B------:R1:W-:Y:S01]  /*5010*/  STS.U8 [R3], R8 ;  /* 0x0000000803007388 */ /* 0x0003e20000000000 */
[----:B0-----:R-:W-:Y:S01]  /*5020*/  PRMT R4, R8, 0x8880, RZ ;  /* 0x0000888008047816 */ /* 0x001fe200000000ff */
[----:B------:R-:W-:Y:S03]  /*5030*/  BSSY.RECONVERGENT B1, `(.L_x_98) ;  /* 0x0000017000017945 */ /* 0x000fe60003800200 */
[----:B------:R-:W-:-:S02]  /*5040*/  ISETP.GE.AND P0, PT, R4, 0x1, PT ;  /* 0x000000010400780c */ /* 0x000fc40003f06270 */
[----:B------:R-:W-:-:S11]  /*5050*/  PRMT R4, R8, 0x7610, R4 ;  /* 0x0000761008047816 */ /* 0x000fd60000000004 */
[----:B-1----:R-:W-:Y:S05]  /*5060*/  @!P0 BRA `(.L_x_99) ;  /* 0x00000000004c8947 */ /* 0x002fea0003800000 */
[----:B------:R-:W-:Y:S01]  /*5070*/  BSSY.RECONVERGENT B2, `(.L_x_100) ;  /* 0x0000010000027945 */ /* 0x000fe20003800200 */
[----:B------:R-:W-:-:S07]  /*5080*/  PRMT R4, RZ, 0x7610, R4 ;  /* 0x00007610ff047816 */ /* 0x000fce0000000004 */
.L_x_101:
[----:B------:R-:W0:Y:S01]  /*5090*/  LDS.64 R6, [R5+0x8] ;  /* 0x0000080005067984 */ /* 0x000e220000000a00 */
[----:B------:R-:W-:-:S03]  /*50a0*/  LOP3.LUT R11, R4, 0xff, RZ, 0xc0, !PT ;  /* 0x000000ff040b7812 */ /* 0x000fc600078ec0ff */
[----:B------:R-:W1:Y:S02]  /*50b0*/  LDS.64 R8, [R3+0x8] ;  /* 0x0000080003087984 */ /* 0x000e640000000a00 */
[----:B0-----:R-:W-:-:S06]  /*50c0*/  IMAD.WIDE.U32 R6, R11, 0x4, R6 ;  /* 0x000000040b067825 */ /* 0x001fcc00078e0006 */
[----:B------:R-:W5:Y:S01]  /*50d0*/  LD.E R7, desc[UR6][R6.64] ;  /* 0x0000000606077980 */ /* 0x000f62000c101900 */
[----:B-1----:R-:W-:-:S04]  /*50e0*/  IMAD.WIDE.U32 R8, R11, 0x4, R8 ;  /* 0x000000040b087825 */ /* 0x002fc800078e0008 */
[----:B------:R-:W-:-:S05]  /*50f0*/  VIADD R4, R4, 0x1 ;  /* 0x0000000104047836 */ /* 0x000fca0000000000 */
[C---:B------:R-:W-:Y:S02]  /*5100*/  PRMT R11, R4.reuse, 0x8880, RZ ;  /* 0x00008880040b7816 */ /* 0x040fe400000000ff */
[----:B------:R-:W-:-:S04]  /*5110*/  PRMT R4, R4, 0x8880, RZ ;  /* 0x0000888004047816 */ /* 0x000fc800000000ff */
[----:B------:R-:W-:Y:S01]  /*5120*/  PRMT R4, R4, 0x7710, RZ ;  /* 0x0000771004047816 */ /* 0x000fe200000000ff */
[----:B-----5:R-:W-:Y:S04]  /*5130*/  ST.E desc[UR6][R8.64], R7 ;  /* 0x0000000708007985 */ /* 0x020fe8000c101906 */
[----:B------:R-:W0:Y:S02]  /*5140*/  LDS.S8 R10, [R3] ;  /* 0x00000000030a7984 */ /* 0x000e240000000200 */
[----:B0-----:R-:W-:-:S13]  /*5150*/  ISETP.GE.AND P0, PT, R11, R10, PT ;  /* 0x0000000a0b00720c */ /* 0x001fda0003f06270 */
[----:B------:R-:W-:Y:S05]  /*5160*/  @!P0 BRA `(.L_x_101) ;  /* 0xfffffffc00c88947 */ /* 0x000fea000383ffff */
[----:B------:R-:W-:Y:S05]  /*5170*/  BSYNC.RECONVERGENT B2 ;  /* 0x0000000000027941 */ /* 0x000fea0003800200 */
.L_x_100:
[----:B------:R0:W1:Y:S01]  /*5180*/  LDS.U8 R4, [R5] ;  /* 0x0000000005047984 */ /* 0x0000620000000000 */
[----:B------:R-:W-:-:S07]  /*5190*/  PRMT R8, R10, 0x7610, R8 ;  /* 0x000076100a087816 */ /* 0x000fce0000000008 */
.L_x_99:
[----:B------:R-:W-:Y:S05]  /*51a0*/  BSYNC.RECONVERGENT B1 ;  /* 0x0000000000017941 */ /* 0x000fea0003800200 */
.L_x_98:
[----:B01----:R-:W-:Y:S01]  /*51b0*/  PRMT R5, R4, 0x8880, RZ ;  /* 0x0000888004057816 */ /* 0x003fe200000000ff */
        /* <DEDUP_REMOVED lines=13> */
.L_x_114:
[C---:B0-----:R-:W-:Y:S01]  /*5290*/  VIADD R8, R5.reuse, 0xffffffff ;  /* 0xffffffff05087836 */ /* 0x041fe20000000000 */
[C---:B------:R-:W-:Y:S01]  /*52a0*/  LOP3.LUT R21, R5.reuse, 0xff, RZ, 0xc0, !PT ;  /* 0x000000ff05157812 */ /* 0x040fe200078ec0ff */
[----:B------:R-:W-:Y:S01]  /*52b0*/  IMAD.MOV.U32 R18, RZ, RZ, 0x20 ;  /* 0x00000020ff127424 */ /* 0x000fe200078e00ff */
[----:B------:R-:W-:Y:S02]  /*52c0*/  PRMT R7, R5, 0x7610, R7 ;  /* 0x0000761005077816 */ /* 0x000fe40000000007 */
[C---:B------:R-:W-:Y:S01]  /*52d0*/  LOP3.LUT R19, R8.reuse, 0xff, RZ, 0xc0, !PT ;  /* 0x000000ff08137812 */ /* 0x040fe200078ec0ff */
[----:B------:R-:W-:Y:S01]  /*52e0*/  IMAD.SHL.U32 R21, R21, 0x4, RZ ;  /* 0x0000000415157824 */ /* 0x000fe200078e00ff */
[----:B------:R-:W-:-:S03]  /*52f0*/  PRMT R5, R8, 0x7610, R5 ;  /* 0x0000761008057816 */ /* 0x000fc60000000005 */
[C---:B------:R-:W-:Y:S01]  /*5300*/  IMAD.SHL.U32 R6, R19.reuse, 0x4, RZ ;  /* 0x0000000413067824 */ /* 0x040fe200078e00ff */
[----:B------:R-:W-:-:S04]  /*5310*/  SHF.L.U64.HI R19, R19, 0x2, RZ ;  /* 0x0000000213137819 */ /* 0x000fc800000102ff */
[----:B---3--:R-:W-:-:S05]  /*5320*/  IADD3 R12, P0, PT, R14, R6, RZ ;  /* 0x000000060e0c7210 */ /* 0x008fca0007f1e0ff */
[----:B-1----:R-:W-:-:S08]  /*5330*/  IMAD.X R13, R15, 0x1, R19, P0 ;  /* 0x000000010f0d7824 */ /* 0x002fd000000e0613 */
.L_x_113:
[----:B012-4-:R0:W1:Y:S01]  /*5340*/  LDS.64 R16, [R3+0x8] ;  /* 0x0000080003107984 */ /* 0x0170620000000a00 */
[----:B------:R-:W-:Y:S02]  /*5350*/  VIADD R24, R18, 0xffffffff ;  /* 0xffffffff12187836 */ /* 0x000fe40000000000 */
[----:B------:R-:W-:Y:S02]  /*5360*/  IMAD.MOV.U32 R20, RZ, RZ, R18 ;  /* 0x000000ffff147224 */ /* 0x000fe400078e0012 */
[----:B------:R-:W-:Y:S01]  /*5370*/  IMAD.MOV.U32 R18, RZ, RZ, R24 ;  /* 0x000000ffff127224 */ /* 0x000fe200078e0018 */
[----:B------:R-:W-:Y:S02]  /*5380*/  ISETP.NE.AND P0, PT, R24, RZ, PT ;  /* 0x000000ff1800720c */ /* 0x000fe40003f05270 */
[----:B------:R-:W-:-:S11]  /*5390*/  ISETP.GT.U32.AND P1, PT, R20, 0x1, PT ;  /* 0x000000011400780c */ /* 0x000fd60003f24070 */
[----:B0-----:R-:W-:Y:S05]  /*53a0*/  @!P0 BRA `(.L_x_105) ;  /* 0x0000000400248947 */ /* 0x001fea0003800000 */
[----:B------:R-:W0:Y:S01]  /*53b0*/  S2UR UR5, SR_CgaCtaId ;  /* 0x00000000000579c3 */ /* 0x000e220000008800 */
[----:B------:R-:W-:Y:S01]  /*53c0*/  UMOV UR4, 0x400 ;  /* 0x0000040000047882 */ /* 0x000fe20000000000 */
[----:B------:R-:W-:Y:S01]  /*53d0*/  IADD3 R28, PT, PT, -R20, 0x21, RZ ;  /* 0x00000021141c7810 */ /* 0x000fe20007ffe1ff */
[----:B0-----:R-:W-:-:S09]  /*53e0*/  ULEA UR4, UR5, UR4, 0x18 ;  /* 0x0000000405047291 */ /* 0x001fd2000f8ec0ff */
[----:B------:R-:W0:Y:S02]  /*53f0*/  LDS.128 R8, [UR4+0x2800] ;  /* 0x00280004ff087984 */ /* 0x000e240008000c00 */
[----:B0-----:R-:W-:Y:S02]  /*5400*/  SHF.L.U32 R20, R8, R24, RZ ;  /* 0x0000001808147219 */ /* 0x001fe400000006ff */
[----:B------:R-:W-:Y:S02]  /*5410*/  SHF.R.U32.HI R27, RZ, R28, R8 ;  /* 0x0000001cff1b7219 */ /* 0x000fe40000011608 */
[----:B-1----:R-:W-:Y:S02]  /*5420*/  IADD3 R8, P0, PT, R16, R6, RZ ;  /* 0x0000000610087210 */ /* 0x002fe40007f1e0ff */
[----:B------:R-:W-:Y:S02]  /*5430*/  SHF.L.U32 R26, R9, R24, RZ ;  /* 0x00000018091a7219 */ /* 0x000fe400000006ff */
[----:B------:R-:W-:Y:S01]  /*5440*/  SHF.R.U32.HI R22, RZ, R28, R9 ;  /* 0x0000001cff167219 */ /* 0x000fe20000011609 */
[----:B------:R-:W-:Y:S01]  /*5450*/  IMAD.X R9, R17, 0x1, R19, P0 ;  /* 0x0000000111097824 */ /* 0x000fe200000e0613 */
[----:B------:R-:W-:-:S02]  /*5460*/  LOP3.LUT R29, R7, 0xff, RZ, 0xc0, !PT ;  /* 0x000000ff071d7812 */ /* 0x000fc400078ec0ff */
[----:B------:R-:W-:Y:S02]  /*5470*/  SHF.L.U32 R23, R10, R24, RZ ;  /* 0x000000180a177219 */ /* 0x000fe400000006ff */
[----:B------:R-:W-:Y:S01]  /*5480*/  SHF.R.U32.HI R25, RZ, R28, R10 ;  /* 0x0000001cff197219 */ /* 0x000fe2000001160a */
[----:B------:R-:W2:Y:S01]  /*5490*/  LD.E R9, desc[UR6][R8.64] ;  /* 0x0000000608097980 */ /* 0x000ea2000c101900 */
[----:B------:R-:W-:Y:S02]  /*54a0*/  SHF.L.U64.HI R29, R29, 0x2, RZ ;  /* 0x000000021d1d7819 */ /* 0x000fe400000102ff */
[----:B------:R-:W-:Y:S02]  /*54b0*/  IADD3 R10, P0, PT, R16, R21, RZ ;  /* 0x00000015100a7210 */ /* 0x000fe40007f1e0ff */
[----:B------:R-:W-:Y:S02]  /*54c0*/  SHF.L.U32 R24, R11, R24, RZ ;  /* 0x000000180b187219 */ /* 0x000fe400000006ff */
[----:B------:R-:W-:Y:S01]  /*54d0*/  SHF.R.U32.HI R28, RZ, R28, R11 ;  /* 0x0000001cff1c7219 */ /* 0x000fe2000001160b */
[----:B------:R-:W-:Y:S01]  /*54e0*/  IMAD.X R11, R17, 0x1, R29, P0 ;  /* 0x00000001110b7824 */ /* 0x000fe200000e061d */
[----:B------:R-:W-:Y:S01]  /*54f0*/  LOP3.LUT R26, R26, R27, RZ, 0xfc, !PT ;  /* 0x0000001b1a1a7212 */ /* 0x000fe200078efcff */
[----:B--2---:R-:W-:-:S05]  /*5500*/  IMAD.IADD R8, R9, 0x1, -R20 ;  /* 0x0000000109087824 */ /* 0x004fca00078e0a14 */
[----:B------:R0:W-:Y:S04]  /*5510*/  STG.E desc[UR6][R12.64], R8 ;  /* 0x000000080c007986 */ /* 0x0001e8000c101906 */
[----:B------:R-:W2:Y:S01]  /*5520*/  LD.E R27, desc[UR6][R10.64] ;  /* 0x000000060a1b7980 */ /* 0x000ea2000c101900 */
[----:B------:R-:W-:Y:S02]  /*5530*/  ISETP.GE.U32.AND P2, PT, R9, R20, PT ;  /* 0x000000140900720c */ /* 0x000fe40003f46070 */
[----:B0-----:R-:W-:Y:S02]  /*5540*/  IADD3 R8, P3, PT, R14, R21, RZ ;  /* 0x000000150e087210 */ /* 0x001fe40007f7e0ff */
[----:B------:R-:W-:Y:S01]  /*5550*/  LOP3.LUT R22, R23, R22, RZ, 0xfc, !PT ;  /* 0x0000001617167212 */ /* 0x000fe200078efcff */
[----:B--2---:R-:W-:-:S04]  /*5560*/  IMAD.IADD R9, R27, 0x1, -R26 ;  /* 0x000000011b097824 */ /* 0x004fc800078e0a1a */
[----:B------:R-:W-:-:S05]  /*5570*/  VIADD R20, R9, 0xffffffff ;  /* 0xffffffff09147836 */ /* 0x000fca0000000000 */
[----:B------:R-:W-:Y:S01]  /*5580*/  ISETP.GE.U32.AND P0, PT, R20, R27, PT ;  /* 0x0000001b1400720c */ /* 0x000fe20003f06070 */
[----:B------:R-:W-:Y:S02]  /*5590*/  @P2 IMAD.MOV R20, RZ, RZ, R9 ;  /* 0x000000ffff142224 */ /* 0x000fe400078e0209 */
[----:B------:R-:W-:-:S05]  /*55a0*/  IMAD.X R9, R15, 0x1, R29, P3 ;  /* 0x000000010f097824 */ /* 0x000fca00018e061d */
[----:B------:R0:W-:Y:S04]  /*55b0*/  STG.E desc[UR6][R8.64], R20 ;  /* 0x0000001408007986 */ /* 0x0001e8000c101906 */
[----:B------:R-:W2:Y:S01]  /*55c0*/  LD.E R23, desc[UR6][R10.64+0x4] ;  /* 0x000004060a177980 */ /* 0x000ea2000c101900 */
[----:B------:R-:W-:Y:S02]  /*55d0*/  ISETP.GE.U32.AND P3, PT, R27, R26, PT ;  /* 0x0000001a1b00720c */ /* 0x000fe40003f66070 */
[----:B------:R-:W-:Y:S02]  /*55e0*/  LOP3.LUT R24, R24, R25, RZ, 0xfc, !PT ;  /* 0x0000001918187212 */ /* 0x000fe400078efcff */
        /* <DEDUP_REMOVED lines=11> */
[----:B0-----:R-:W-:Y:S02]  /*56a0*/  SEL R20, RZ, 0xffffffff, P3 ;  /* 0xffffffffff147807 */ /* 0x001fe40001800000 */
        /* <DEDUP_REMOVED lines=25> */
.L_x_105:
[----:B-1----:R-:W-:-:S05]  /*5840*/  IADD3 R26, P0, PT, R16, R6, RZ ;  /* 0x00000006101a7210 */ /* 0x002fca0007f1e0ff */
[----:B------:R-:W-:-:S06]  /*5850*/  IMAD.X R27, R17, 0x1, R19, P0 ;  /* 0x00000001111b7824 */ /* 0x000fcc00000e0613 */
[----:B------:R-:W2:Y:S01]  /*5860*/  LD.E R27, desc[UR6][R26.64] ;  /* 0x000000061a1b7980 */ /* 0x000ea2000c101900 */
[----:B------:R-:W0:Y:S01]  /*5870*/  S2UR UR5, SR_CgaCtaId ;  /* 0x00000000000579c3 */ /* 0x000e220000008800 */
[----:B------:R-:W-:Y:S01]  /*5880*/  UMOV UR4, 0x400 ;  /* 0x0000040000047882 */ /* 0x000fe20000000000 */
[----:B------:R-:W-:Y:S02]  /*5890*/  LOP3.LUT R23, R7, 0xff, RZ, 0xc0, !PT ;  /* 0x000000ff07177812 */ /* 0x000fe400078ec0ff */
[----:B------:R-:W-:Y:S02]  /*58a0*/  IADD3 R24, P0, PT, R16, R21, RZ ;  /* 0x0000001510187210 */ /* 0x000fe40007f1e0ff */
[----:B------:R-:W-:-:S05]  /*58b0*/  SHF.L.U64.HI R23, R23, 0x2, RZ ;  /* 0x0000000217177819 */ /* 0x000fca00000102ff */
[----:B------:R-:W-:Y:S01]  /*58c0*/  IMAD.X R25, R17, 0x1, R23, P0 ;  /* 0x0000000111197824 */ /* 0x000fe200000e0617 */
[----:B0-----:R-:W-:-:S09]  /*58d0*/  ULEA UR4, UR5, UR4, 0x18 ;  /* 0x0000000405047291 */ /* 0x001fd2000f8ec0ff */
[----:B------:R-:W2:Y:S02]  /*58e0*/  LDS.128 R8, [UR4+0x2800] ;  /* 0x00280004ff087984 */ /* 0x000ea40008000c00 */
[----:B--2---:R-:W-:-:S05]  /*58f0*/  IMAD.IADD R29, R27, 0x1, -R8 ;  /* 0x000000011b1d7824 */ /* 0x004fca00078e0a08 */
[----:B------:R-:W-:Y:S04]  /*5900*/  STG.E desc[UR6][R12.64], R29 ;  /* 0x0000001d0c007986 */ /* 0x000fe8000c101906 */
[----:B------:R-:W2:Y:S01]  /*5910*/  LD.E R20, desc[UR6][R24.64] ;  /* 0x0000000618147980 */ /* 0x000ea2000c101900 */
[----:B------:R-:W-:Y:S02]  /*5920*/  ISETP.GE.U32.AND P2, PT, R27, R8, PT ;  /* 0x000000081b00720c */ /* 0x000fe40003f46070 */
[----:B------:R-:W-:-:S05]  /*5930*/  IADD3 R22, P3, PT, R14, R21, RZ ;  /* 0x000000150e167210 */ /* 0x000fca0007f7e0ff */
[----:B------:R-:W-:Y:S02]  /*5940*/  IMAD.X R23, R15, 0x1, R23, P3 ;  /* 0x000000010f177824 */ /* 0x000fe400018e0617 */
[----:B--2---:R-:W-:-:S04]  /*5950*/  IMAD.IADD R8, R20, 0x1, -R9 ;  /* 0x0000000114087824 */ /* 0x004fc800078e0a09 */
[----:B------:R-:W-:-:S05]  /*5960*/  VIADD R26, R8, 0xffffffff ;  /* 0xffffffff081a7836 */ /* 0x000fca0000000000 */
[----:B------:R-:W-:Y:S01]  /*5970*/  ISETP.GE.U32.AND P0, PT, R26, R20, PT ;  /* 0x000000141a00720c */ /* 0x000fe20003f06070 */
        /* <DEDUP_REMOVED lines=34> */
.L_x_106:
[C---:B------:R-:W-:Y:S01]  /*5ba0*/  VIADD R8, R7.reuse, 0x4 ;  /* 0x0000000407087836 */ /* 0x040fe20000000000 */
[----:B-1----:R-:W-:Y:S01]  /*5bb0*/  PRMT R22, R4, 0x8880, RZ ;  /* 0x0000888004167816 */ /* 0x002fe200000000ff */
[----:B------:R-:W-:Y:S01]  /*5bc0*/  BSSY.RECONVERGENT B3, `(.L_x_107) ;  /* 0x0000015000037945 */ /* 0x000fe20003800200 */
[----:B------:R-:W-:Y:S02]  /*5bd0*/  PRMT R23, R7, 0x8880, RZ ;  /* 0x0000888007177816 */ /* 0x000fe400000000ff */
[C---:B------:R-:W-:Y:S02]  /*5be0*/  PRMT R9, R8.reuse, 0x8880, RZ ;  /* 0x0000888008097816 */ /* 0x040fe400000000ff */
[----:B------:R-:W-:Y:S02]  /*5bf0*/  PRMT R20, R8, 0x8880, RZ ;  /* 0x0000888008147816 */ /* 0x000fe400000000ff */
[----:B------:R-:W-:Y:S02]  /*5c00*/  ISETP.GE.OR P2, PT, R9, R22, !P0 ;  /* 0x000000160900720c */ /* 0x000fe40004746670 */
[----:B------:R-:W-:-:S11]  /*5c10*/  PRMT R20, R20, 0x7710, RZ ;  /* 0x0000771014147816 */ /* 0x000fd600000000ff */
[----:B------:R-:W-:Y:S05]  /*5c20*/  @P2 BRA `(.L_x_108) ;  /* 0x0000000000382947 */ /* 0x000fea0003800000 */
.L_x_109:
        /* <DEDUP_REMOVED lines=14> */
.L_x_108:
[----:B------:R-:W-:Y:S05]  /*5d10*/  BSYNC.RECONVERGENT B3 ;  /* 0x0000000000037941 */ /* 0x000fea0003800200 */
.L_x_107:
[----:B------:R-:W-:Y:S01]  /*5d20*/  PRMT R8, R20, 0x8880, RZ ;  /* 0x0000888014087816 */ /* 0x000fe200000000ff */
[----:B------:R-:W-:Y:S03]  /*5d30*/  BSSY.RECONVERGENT B3, `(.L_x_110) ;  /* 0x000000e000037945 */ /* 0x000fe60003800200 */
[----:B------:R-:W-:-:S13]  /*5d40*/  ISETP.LT.OR P0, PT, R8, R23, P0 ;  /* 0x000000170800720c */ /* 0x000fda0000701670 */
[----:B------:R-:W-:Y:S05]  /*5d50*/  @P0 BRA `(.L_x_111) ;  /* 0x00000000002c0947 */ /* 0x000fea0003800000 */
.L_x_112:
[----:B------:R-:W-:Y:S01]  /*5d60*/  VIADD R16, R20, 0xffffffff ;  /* 0xffffffff14107836 */ /* 0x000fe20000000000 */
[----:B01----:R-:W0:Y:S04]  /*5d70*/  LDS.64 R10, [R3+0x8] ;  /* 0x00000800030a7984 */ /* 0x003e280000000a00 */
        /* <DEDUP_REMOVED lines=9> */
.L_x_111:
[----:B------:R-:W-:Y:S05]  /*5e10*/  BSYNC.RECONVERGENT B3 ;  /* 0x0000000000037941 */ /* 0x000fea0003800200 */
.L_x_110:
[----:B------:R-:W-:Y:S05]  /*5e20*/  @P1 BRA `(.L_x_113) ;  /* 0xfffffff400441947 */ /* 0x000fea000383ffff */
[----:B------:R-:W-:-:S04]  /*5e30*/  PRMT R6, R7, 0x8880, RZ ;  /* 0x0000888007067816 */ /* 0x000fc800000000ff */
[----:B------:R-:W-:-:S13]  /*5e40*/  ISETP.GT.AND P0, PT, R6, 0x1, PT ;  /* 0x000000010600780c */ /* 0x000fda0003f04270 */
[----:B------:R-:W-:Y:S05]  /*5e50*/  @P0 BRA `(.L_x_114) ;  /* 0xfffffff4000c0947 */ /* 0x000fea000383ffff */
[----:B------:R-:W-:Y:S05]  /*5e60*/  BSYNC.RECONVERGENT B2 ;  /* 0x0000000000027941 */ /* 0x000fea0003800200 */
.L_x_104:
[----:B------:R-:W2:Y:S02]  /*5e70*/  LDS.S8 R8, [R3] ;  /* 0x0000000003087984 */ /* 0x000ea40000000200 */
[----:B--2---:R-:W-:-:S13]  /*5e80*/  ISETP.GE.AND P0, PT, R8, 0x1, PT ;  /* 0x000000010800780c */ /* 0x004fda0003f06270 */
[----:B------:R-:W-:Y:S05]  /*5e90*/  @!P0 BRA `(.L_x_103) ;  /* 0x00000000003c8947 */ /* 0x000fea0003800000 */
[----:B------:R2:W3:Y:S01]  /*5ea0*/  LDS.64 R4, [R3+0x8] ;  /* 0x0000080003047984 */ /* 0x0004e20000000a00 */
[----:B-1----:R-:W-:-:S07]  /*5eb0*/  PRMT R9, R8, 0x7610, R9 ;  /* 0x0000761008097816 */ /* 0x002fce0000000009 */
.L_x_115:
[----:B------:R-:W-:-:S05]  /*5ec0*/  LOP3.LUT R7, R9, 0xff, RZ, 0xc0, !PT ;  /* 0x000000ff09077812 */ /* 0x000fca00078ec0ff */
[----:B---3--:R-:W-:-:S06]  /*5ed0*/  IMAD.WIDE.U32 R6, R7, 0x4, R4 ;  /* 0x0000000407067825 */ /* 0x008fcc00078e0004 */
[----:B------:R-:W3:Y:S01]  /*5ee0*/  LD.E R6, desc[UR6][R6.64+-0x4] ;  /* 0xfffffc0606067980 */ /* 0x000ee2000c101900 */
[----:B------:R-:W-:Y:S02]  /*5ef0*/  PRMT R8, R9, 0x7610, R8 ;  /* 0x0000761009087816 */ /* 0x000fe40000000008 */
[----:B---3--:R-:W-:-:S13]  /*5f00*/  ISETP.NE.AND P0, PT, R6, RZ, PT ;  /* 0x000000ff0600720c */ /* 0x008fda0003f05270 */
[----:B------:R-:W-:Y:S05]  /*5f10*/  @P0 BRA `(.L_x_103) ;  /* 0x00000000001c0947 */ /* 0x000fea0003800000 */
[C---:B------:R-:W-:Y:S01]  /*5f20*/  VIADD R6, R9.reuse, 0xffffffff ;  /* 0xffffffff09067836 */ /* 0x040fe20000000000 */
[----:B------:R-:W-:-:S04]  /*5f30*/  LOP3.LUT R9, R9, 0xff, RZ, 0xc0, !PT ;  /* 0x000000ff09097812 */ /* 0x000fc800078ec0ff */
[----:B------:R1:W-:Y:S01]  /*5f40*/  STS.U8 [R3], R6 ;  /* 0x0000000603007388 */ /* 0x0003e20000000000 */
[----:B------:R-:W-:Y:S02]  /*5f50*/  ISETP.GT.U32.AND P0, PT, R9, 0x1, PT ;  /* 0x000000010900780c */ /* 0x000fe40003f04070 */
[----:B------:R-:W-:-:S11]  /*5f60*/  PRMT R9, R6, 0x7610, R9 ;  /* 0x0000761006097816 */ /* 0x000fd60000000009 */
[----:B-1----:R-:W-:Y:S05]  /*5f70*/  @P0 BRA `(.L_x_115) ;  /* 0xfffffffc00d00947 */ /* 0x002fea000383ffff */
[----:B------:R-:W-:-:S07]  /*5f80*/  PRMT R8, RZ, 0x7610, R8 ;  /* 0x00007610ff087816 */ /* 0x000fce0000000008 */
.L_x_103:
[----:B------:R-:W-:Y:S05]  /*5f90*/  BSYNC.RECONVERGENT B1 ;  /* 0x0000000000017941 */ /* 0x000fea0003800200 */
.L_x_102:
[----:B------:R-:W5:Y:S01]  /*5fa0*/  LDCU.64 UR4, c[0x0][0x3a0] ;  /* 0x00007400ff0477ac */ /* 0x000f620008000a00 */
[----:B------:R-:W-:-:S04]  /*5fb0*/  PRMT R5, R8, 0x8880, RZ ;  /* 0x0000888008057816 */ /* 0x000fc800000000ff */
[----:B------:R-:W-:Y:S02]  /*5fc0*/  ISETP.GE.AND P0, PT, R5, 0x1, PT ;  /* 0x000000010500780c */ /* 0x000fe40003f06270 */
[----:B-----5:R-:W-:-:S04]  /*5fd0*/  IADD3 R4, P1, PT, R0, UR4, RZ ;  /* 0x0000000400047c10 */ /* 0x020fc8000ff3e0ff */
[----:B------:R-:W-:-:S05]  /*5fe0*/  LEA.HI.X.SX32 R5, R0, UR5, 0x1, P1 ;  /* 0x0000000500057c11 */ /* 0x000fca00088f0eff */
[----:B------:R0:W-:Y:S02]  /*5ff0*/  STG.E.U8 desc[UR6][R4.64], R8 ;  /* 0x0000000804007986 */ /* 0x0001e4000c101106 */
[----:B------:R-:W-:Y:S05]  /*6000*/  @!P0 EXIT ;  /* 0x000000000000894d */ /* 0x000fea0003800000 */
[----:B0-----:R0:W0:Y:S01]  /*6010*/  LDS.64 R4, [R3+0x8] ;  /* 0x0000080003047984 */ /* 0x0010220000000a00 */
[C---:B------:R-:W-:Y:S01]  /*6020*/  LOP3.LUT R6, R8.reuse, 0xffff, RZ, 0xc0, !PT ;  /* 0x0000ffff08067812 */ /* 0x040fe200078ec0ff */
[----:B------:R-:W-:Y:S01]  /*6030*/  BSSY.RECONVERGENT B1, `(.L_x_116) ;  /* 0x0000024000017945 */ /* 0x000fe20003800200 */
[----:B------:R-:W-:Y:S01]  /*6040*/  LOP3.LUT R8, R8, 0xff, RZ, 0xc0, !PT ;  /* 0x000000ff08087812 */ /* 0x000fe200078ec0ff */
[----:B---3--:R-:W-:Y:S01]  /*6050*/  IMAD.MOV.U32 R13, RZ, RZ, RZ ;  /* 0x000000ffff0d7224 */ /* 0x008fe200078e00ff */
[----:B------:R-:W-:Y:S02]  /*6060*/  LOP3.LUT R0, R6, 0x3, RZ, 0xc0, !PT ;  /* 0x0000000306007812 */ /* 0x000fe400078ec0ff */
[----:B------:R-:W-:Y:S02]  /*6070*/  ISETP.GE.U32.AND P1, PT, R8, 0x4, PT ;  /* 0x000000040800780c */ /* 0x000fe40003f26070 */
[----:B------:R-:W-:-:S11]  /*6080*/  ISETP.NE.AND P0, PT, R0, RZ, PT ;  /* 0x000000ff0000720c */ /* 0x000fd60003f05270 */
[----:B------:R-:W-:Y:S05]  /*6090*/  @!P1 BRA `(.L_x_117) ;  /* 0x0000000000749947 */ /* 0x000fea0003800000 */
[----:B-1----:R-:W1:Y:S01]  /*60a0*/  LDC.64 R8, c[0x0][0x398] ;  /* 0x0000e600ff087b82 */ /* 0x002e620000000a00 */
[----:B------:R-:W-:Y:S01]  /*60b0*/  LOP3.LUT R13, R6, 0xff, RZ, 0xc0, !PT ;  /* 0x000000ff060d7812 */ /* 0x000fe200078ec0ff */
[----:B------:R-:W-:Y:S01]  /*60c0*/  IMAD.MOV.U32 R15, RZ, RZ, R2 ;  /* 0x000000ffff0f7224 */ /* 0x000fe200078e0002 */
[----:B0-----:R-:W-:Y:S02]  /*60d0*/  IADD3 R12, P1, PT, R4, 0x8, RZ ;  /* 0x00000008040c7810 */ /* 0x001fe40007f3e0ff */
[----:B--2---:R-:W-:Y:S02]  /*60e0*/  SHF.R.U32.HI R3, RZ, 0x2, R13 ;  /* 0x00000002ff037819 */ /* 0x004fe4000001160d */
[----:B------:R-:W-:Y:S01]  /*60f0*/  LOP3.LUT R13, R13, 0x7c, RZ, 0xc0, !PT ;  /* 0x0000007c0d0d7812 */ /* 0x000fe200078ec0ff */
[----:B----4-:R-:W-:Y:S02]  /*6100*/  IMAD.X R25, RZ, RZ, R5, P1 ;  /* 0x000000ffff197224 */ /* 0x010fe400008e0605 */
[----:B------:R-:W-:-:S05]  /*6110*/  IMAD.SHL.U32 R3, R3, 0x4, RZ ;  /* 0x0000000403037824 */ /* 0x000fca00078e00ff */
[----:B------:R-:W-:-:S05]  /*6120*/  LOP3.LUT R3, R3, 0x7c, RZ, 0xe2, !PT ;  /* 0x0000007c03037812 */ /* 0x000fca00078ee2ff */
[----:B------:R-:W-:Y:S01]  /*6130*/  IMAD.MOV R3, RZ, RZ, -R3 ;  /* 0x000000ffff037224 */ /* 0x000fe200078e0a03 */
[----:B-1----:R-:W-:-:S05]  /*6140*/  IADD3 R6, P2, PT, R8, 0x8, RZ ;  /* 0x0000000808067810 */ /* 0x002fca0007f5e0ff */
[----:B------:R-:W-:-:S08]  /*6150*/  IMAD.X R7, RZ, RZ, R9, P2 ;  /* 0x000000ffff077224 */ /* 0x000fd000010e0609 */
.L_x_118:
[----:B------:R-:W-:Y:S02]  /*6160*/  IMAD.MOV.U32 R10, RZ, RZ, R12 ;  /* 0x000000ffff0a7224 */ /* 0x000fe400078e000c */
[----:B------:R-:W-:-:S05]  /*6170*/  IMAD.MOV.U32 R11, RZ, RZ, R25 ;  /* 0x000000ffff0b7224 */ /* 0x000fca00078e0019 */
[----:B---3--:R-:W2:Y:S01]  /*6180*/  LD.E R17, desc[UR6][R10.64+-0x8] ;  /* 0xfffff8060a117980 */ /* 0x008ea2000c101900 */
[----:B------:R-:W-:-:S05]  /*6190*/  IMAD.WIDE R8, R15, 0x4, R6 ;  /* 0x000000040f087825 */ /* 0x000fca00078e0206 */
[----:B--2---:R3:W-:Y:S04]  /*61a0*/  STG.E desc[UR6][R8.64+-0x8], R17 ;  /* 0xfffff81108007986 */ /* 0x0047e8000c101906 */
[----:B------:R-:W2:Y:S04]  /*61b0*/  LD.E R19, desc[UR6][R10.64+-0x4] ;  /* 0xfffffc060a137980 */ /* 0x000ea8000c101900 */
[----:B--2---:R3:W-:Y:S04]  /*61c0*/  STG.E desc[UR6][R8.64+-0x4], R19 ;  /* 0xfffffc1308007986 */ /* 0x0047e8000c101906 */
[----:B------:R-:W2:Y:S04]  /*61d0*/  LD.E R21, desc[UR6][R10.64] ;  /* 0x000000060a157980 */ /* 0x000ea8000c101900 */
[----:B--2---:R3:W-:Y:S04]  /*61e0*/  STG.E desc[UR6][R8.64], R21 ;  /* 0x0000001508007986 */ /* 0x0047e8000c101906 */
[----:B------:R-:W2:Y:S01]  /*61f0*/  LD.E R23, desc[UR6][R10.64+0x4] ;  /* 0x000004060a177980 */ /* 0x000ea2000c101900 */
[----:B------:R-:W-:Y:S01]  /*6200*/  VIADD R3, R3, 0x4 ;  /* 0x0000000403037836 */ /* 0x000fe20000000000 */
[----:B------:R-:W-:Y:S01]  /*6210*/  IADD3 R12, P2, PT, R10, 0x10, RZ ;  /* 0x000000100a0c7810 */ /* 0x000fe20007f5e0ff */
[----:B------:R-:W-:-:S03]  /*6220*/  VIADD R15, R15, 0x4 ;  /* 0x000000040f0f7836 */ /* 0x000fc60000000000 */
[----:B------:R-:W-:Y:S01]  /*6230*/  ISETP.NE.AND P1, PT, R3, RZ, PT ;  /* 0x000000ff0300720c */ /* 0x000fe20003f25270 */
[----:B------:R-:W-:Y:S01]  /*6240*/  IMAD.X R25, RZ, RZ, R11, P2 ;  /* 0x000000ffff197224 */ /* 0x000fe200010e060b */
[----:B--2---:R3:W-:Y:S11]  /*6250*/  STG.E desc[UR6][R8.64+0x4], R23 ;  /* 0x0000041708007986 */ /* 0x0047f6000c101906 */
[----:B------:R-:W-:Y:S05]  /*6260*/  @P1 BRA `(.L_x_118) ;  /* 0xfffffffc00bc1947 */ /* 0x000fea000383ffff */
.L_x_117:
[----:B------:R-:W-:Y:S05]  /*6270*/  BSYNC.RECONVERGENT B1 ;  /* 0x0000000000017941 */ /* 0x000fea0003800200 */
.L_x_116:
[----:B------:R-:W-:Y:S05]  /*6280*/  @!P0 EXIT ;  /* 0x000000000000894d */ /* 0x000fea0003800000 */
[----:B------:R-:W2:Y:S01]  /*6290*/  LDC.64 R6, c[0x0][0x398] ;  /* 0x0000e600ff067b82 */ /* 0x000ea20000000a00 */
[----:B0-----:R-:W-:-:S04]  /*62a0*/  IMAD.WIDE.U32 R4, R13, 0x4, R4 ;  /* 0x000000040d047825 */ /* 0x001fc800078e0004 */
[----:B------:R-:W-:Y:S02]  /*62b0*/  IMAD.IADD R13, R2, 0x1, R13 ;  /* 0x00000001020d7824 */ /* 0x000fe400078e020d */
[----:B-1-3--:R-:W-:Y:S02]  /*62c0*/  IMAD.MOV.U32 R9, RZ, RZ, R5 ;  /* 0x000000ffff097224 */ /* 0x00afe400078e0005 */
[----:B------:R-:W-:-:S07]  /*62d0*/  IMAD.MOV R0, RZ, RZ, -R0 ;  /* 0x000000ffff007224 */ /* 0x000fce00078e0a00 */
.L_x_119:
[----:B0-----:R-:W-:-:S06]  /*62e0*/  IMAD.MOV.U32 R5, RZ, RZ, R9 ;  /* 0x000000ffff057224 */ /* 0x001fcc00078e0009 */
[----:B------:R0:W3:Y:S01]  /*62f0*/  LD.E R5, desc[UR6][R4.64] ;  /* 0x0000000604057980 */ /* 0x0000e2000c101900 */
[----:B--2---:R-:W-:-:S04]  /*6300*/  IMAD.WIDE R2, R13, 0x4, R6 ;  /* 0x000000040d027825 */ /* 0x004fc800078e0206 */
[----:B------:R-:W-:Y:S02]  /*6310*/  VIADD R0, R0, 0x1 ;  /* 0x0000000100007836 */ /* 0x000fe40000000000 */
[----:B------:R-:W-:-:S03]  /*6320*/  VIADD R13, R13, 0x1 ;  /* 0x000000010d0d7836 */ /* 0x000fc60000000000 */
[----:B------:R-:W-:Y:S02]  /*6330*/  ISETP.NE.AND P0, PT, R0, RZ, PT ;  /* 0x000000ff0000720c */ /* 0x000fe40003f05270 */
[----:B0-----:R-:W-:-:S05]  /*6340*/  IADD3 R4, P1, PT, R4, 0x4, RZ ;  /* 0x0000000404047810 */ /* 0x001fca0007f3e0ff */
[----:B------:R-:W-:Y:S01]  /*6350*/  IMAD.X R9, RZ, RZ, R9, P1 ;  /* 0x000000ffff097224 */ /* 0x000fe200008e0609 */
[----:B---3--:R0:W-:Y:S05]  /*6360*/  STG.E desc[UR6][R2.64], R5 ;  /* 0x0000000502007986 */ /* 0x0081ea000c101906 */
[----:B------:R-:W-:Y:S05]  /*6370*/  @P0 BRA `(.L_x_119) ;  /* 0xfffffffc00d80947 */ /* 0x000fea000383ffff */
[----:B------:R-:W-:Y:S05]  /*6380*/  EXIT ;  /* 0x000000000000794d */ /* 0x000fea0003800000 */
.L_x_120:
[----:B------:R-:W-:-:S00]  /*6390*/  BRA `(.L_x_120) ;  /* 0xfffffffc00fc7947 */ /* 0x000fc0000383ffff */
[----:B------:R-:W-:-:S00]  /*63a0*/  NOP ;  /* 0x0000000000007918 */ /* 0x000fc00000000000 */
        /* <DEDUP_REMOVED lines=13> */
.L_x_121:


//--------------------- .nv.shared._Z9kerneldekPjS_S_S_PcS_S_ --------------------------
	.section	.nv.shared._Z9kerneldekPjS_S_S_PcS_S_,"aw",@nobits
	.sectionflags	@""
	.align	8
.nv.shared._Z9kerneldekPjS_S_S_PcS_S_:
	.zero		24064


//--------------------- .nv.shared.reserved.0     --------------------------
	.section	.nv.shared.reserved.0,"aw",@nobits
	.weak		__nv_reservedSMEM_offset_0_alias
	.size		__nv_reservedSMEM_offset_0_alias, 0, 64
	.other		__nv_reservedSMEM_offset_0_alias,@"STO_CUDA_RESERVED_SHARED STV_DEFAULT"
__nv_reservedSMEM_offset_0_alias:
	.zero		0
	.zero		64


//--------------------- .nv.constant0._Z9kerneldekPjS_S_S_PcS_S_ --------------------------
	.section	.nv.constant0._Z9kerneldekPjS_S_S_PcS_S_,"a",@progbits
	.sectionflags	@""
	.align	4
.nv.constant0._Z9kerneldekPjS_S_S_PcS_S_:
	.zero		952


//--------------------- SYMBOLS --------------------------

	.type		.nv.reservedSmem.offset0,@object
	.size		.nv.reservedSmem.offset0,0x4
	.type		.nv.reservedSmem.cap,@object
	.size		.nv.reservedSmem.cap,0x4
